//
// Generated by NVIDIA NVVM Compiler
//
// Compiler Build ID: CL-36424714
// Cuda compilation tools, release 13.0, V13.0.88
// Based on NVVM 20.0.0
//

.version 9.0
.target sm_100
.address_size 64

	// .globl	steel_gemm_causal_mask_kernel
// _ZZ29steel_gemm_causal_mask_kernelE2As has been demoted
// _ZZ29steel_gemm_causal_mask_kernelE2Bs has been demoted
// _ZZ32steel_gemm_sliding_window_kernelE2As has been demoted
// _ZZ32steel_gemm_sliding_window_kernelE2Bs has been demoted
// _ZZ29steel_gemm_custom_mask_kernelE2As has been demoted
// _ZZ29steel_gemm_custom_mask_kernelE2Bs has been demoted
// _ZZ30steel_gemm_block_sparse_kernelE2As has been demoted
// _ZZ30steel_gemm_block_sparse_kernelE2Bs has been demoted
// _ZZ34steel_gemm_attention_masked_kernelE2Qs has been demoted
// _ZZ34steel_gemm_attention_masked_kernelE2Ks has been demoted
// _ZZ34steel_gemm_attention_masked_kernelE8tile_max has been demoted
// _ZZ34steel_gemm_attention_masked_kernelE8tile_sum has been demoted

.visible .entry steel_gemm_causal_mask_kernel(
	.param .u64 .ptr .align 1 steel_gemm_causal_mask_kernel_param_0,
	.param .u64 .ptr .align 1 steel_gemm_causal_mask_kernel_param_1,
	.param .u64 .ptr .align 1 steel_gemm_causal_mask_kernel_param_2,
	.param .u32 steel_gemm_causal_mask_kernel_param_3,
	.param .u32 steel_gemm_causal_mask_kernel_param_4,
	.param .u32 steel_gemm_causal_mask_kernel_param_5,
	.param .f32 steel_gemm_causal_mask_kernel_param_6,
	.param .f32 steel_gemm_causal_mask_kernel_param_7,
	.param .f32 steel_gemm_causal_mask_kernel_param_8,
	.param .u32 steel_gemm_causal_mask_kernel_param_9
)
{
	.reg .pred 	%p<29>;
	.reg .b32 	%r<77>;
	.reg .b32 	%f<202>;
	.reg .b64 	%rd<45>;
	// demoted variable
	.shared .align 4 .b8 _ZZ29steel_gemm_causal_mask_kernelE2As[4352];
	// demoted variable
	.shared .align 4 .b8 _ZZ29steel_gemm_causal_mask_kernelE2Bs[4160];
	ld.param.u64 	%rd7, [steel_gemm_causal_mask_kernel_param_0];
	ld.param.u64 	%rd8, [steel_gemm_causal_mask_kernel_param_1];
	ld.param.u64 	%rd9, [steel_gemm_causal_mask_kernel_param_2];
	ld.param.u32 	%r31, [steel_gemm_causal_mask_kernel_param_3];
	ld.param.u32 	%r32, [steel_gemm_causal_mask_kernel_param_4];
	ld.param.u32 	%r33, [steel_gemm_causal_mask_kernel_param_5];
	ld.param.f32 	%f25, [steel_gemm_causal_mask_kernel_param_6];
	ld.param.f32 	%f26, [steel_gemm_causal_mask_kernel_param_7];
	ld.param.f32 	%f201, [steel_gemm_causal_mask_kernel_param_8];
	cvta.to.global.u64 	%rd1, %rd9;
	mov.u32 	%r35, %ctaid.x;
	mov.u32 	%r36, %ctaid.y;
	mov.u32 	%r1, %tid.x;
	shr.u32 	%r37, %r1, 4;
	shl.b32 	%r38, %r1, 2;
	and.b32  	%r39, %r38, 60;
	shl.b32 	%r40, %r35, 6;
	or.b32  	%r2, %r40, %r37;
	shl.b32 	%r3, %r36, 6;
	or.b32  	%r4, %r39, %r3;
	setp.lt.s32 	%p1, %r33, 1;
	mov.f32 	%f194, 0f00000000;
	mov.f32 	%f195, %f194;
	mov.f32 	%f196, %f194;
	mov.f32 	%f197, %f194;
	@%p1 bra 	$L__BB0_11;
	and.b32  	%r5, %r1, 15;
	and.b32  	%r42, %r1, 63;
	add.s32 	%r6, %r42, %r3;
	shl.b32 	%r7, %r33, 4;
	cvta.to.global.u64 	%rd2, %rd8;
	cvta.to.global.u64 	%rd3, %rd7;
	mov.b32 	%r71, 0;
	mov.f32 	%f194, 0f00000000;
$L__BB0_2:
	shr.u32 	%r43, %r1, 4;
	shl.b32 	%r44, %r5, 2;
	mad.lo.s32 	%r45, %r43, 68, %r44;
	mov.u32 	%r46, _ZZ29steel_gemm_causal_mask_kernelE2As;
	add.s32 	%r74, %r46, %r45;
	shl.b32 	%r10, %r71, 4;
	mad.lo.s32 	%r47, %r33, %r2, %r5;
	add.s32 	%r73, %r47, %r10;
	add.s32 	%r49, %r5, %r10;
	mov.u32 	%r72, %r2;
	mov.u32 	%r75, %r1;
$L__BB0_3:
	setp.ge.s32 	%p2, %r49, %r33;
	setp.ge.s32 	%p3, %r72, %r31;
	mov.f32 	%f192, 0f00000000;
	or.pred  	%p4, %p3, %p2;
	@%p4 bra 	$L__BB0_5;
	mul.wide.u32 	%rd10, %r73, 4;
	add.s64 	%rd11, %rd3, %rd10;
	ld.global.nc.f32 	%f192, [%rd11];
$L__BB0_5:
	st.shared.f32 	[%r74], %f192;
	add.s32 	%r16, %r75, 256;
	add.s32 	%r74, %r74, 1088;
	add.s32 	%r73, %r73, %r7;
	add.s32 	%r72, %r72, 16;
	setp.lt.u32 	%p5, %r75, 768;
	mov.u32 	%r75, %r16;
	@%p5 bra 	$L__BB0_3;
	mov.u32 	%r76, %r1;
$L__BB0_7:
	setp.ge.s32 	%p6, %r6, %r32;
	shr.u32 	%r21, %r76, 6;
	add.s32 	%r22, %r21, %r10;
	setp.ge.s32 	%p7, %r22, %r33;
	mov.f32 	%f193, 0f00000000;
	or.pred  	%p8, %p7, %p6;
	@%p8 bra 	$L__BB0_9;
	mad.lo.s32 	%r51, %r22, %r32, %r6;
	mul.wide.s32 	%rd12, %r51, 4;
	add.s64 	%rd13, %rd2, %rd12;
	ld.global.nc.f32 	%f193, [%rd13];
$L__BB0_9:
	shl.b32 	%r52, %r1, 2;
	and.b32  	%r53, %r52, 252;
	mov.u32 	%r54, _ZZ29steel_gemm_causal_mask_kernelE2Bs;
	add.s32 	%r55, %r54, %r53;
	mad.lo.s32 	%r56, %r21, 260, %r55;
	st.shared.f32 	[%r56], %f193;
	add.s32 	%r23, %r76, 256;
	setp.lt.u32 	%p9, %r76, 768;
	mov.u32 	%r76, %r23;
	@%p9 bra 	$L__BB0_7;
	bar.sync 	0;
	shr.u32 	%r57, %r1, 4;
	mov.u32 	%r58, _ZZ29steel_gemm_causal_mask_kernelE2As;
	mad.lo.s32 	%r59, %r57, 68, %r58;
	ld.shared.f32 	%f32, [%r59];
	shl.b32 	%r60, %r1, 4;
	and.b32  	%r61, %r60, 240;
	add.s32 	%r63, %r54, %r61;
	ld.shared.f32 	%f33, [%r63];
	fma.rn.f32 	%f34, %f32, %f33, %f197;
	ld.shared.f32 	%f35, [%r63+4];
	fma.rn.f32 	%f36, %f32, %f35, %f196;
	ld.shared.f32 	%f37, [%r63+8];
	fma.rn.f32 	%f38, %f32, %f37, %f195;
	ld.shared.f32 	%f39, [%r63+12];
	fma.rn.f32 	%f40, %f32, %f39, %f194;
	ld.shared.f32 	%f41, [%r59+4];
	ld.shared.f32 	%f42, [%r63+260];
	fma.rn.f32 	%f43, %f41, %f42, %f34;
	ld.shared.f32 	%f44, [%r63+264];
	fma.rn.f32 	%f45, %f41, %f44, %f36;
	ld.shared.f32 	%f46, [%r63+268];
	fma.rn.f32 	%f47, %f41, %f46, %f38;
	ld.shared.f32 	%f48, [%r63+272];
	fma.rn.f32 	%f49, %f41, %f48, %f40;
	ld.shared.f32 	%f50, [%r59+8];
	ld.shared.f32 	%f51, [%r63+520];
	fma.rn.f32 	%f52, %f50, %f51, %f43;
	ld.shared.f32 	%f53, [%r63+524];
	fma.rn.f32 	%f54, %f50, %f53, %f45;
	ld.shared.f32 	%f55, [%r63+528];
	fma.rn.f32 	%f56, %f50, %f55, %f47;
	ld.shared.f32 	%f57, [%r63+532];
	fma.rn.f32 	%f58, %f50, %f57, %f49;
	ld.shared.f32 	%f59, [%r59+12];
	ld.shared.f32 	%f60, [%r63+780];
	fma.rn.f32 	%f61, %f59, %f60, %f52;
	ld.shared.f32 	%f62, [%r63+784];
	fma.rn.f32 	%f63, %f59, %f62, %f54;
	ld.shared.f32 	%f64, [%r63+788];
	fma.rn.f32 	%f65, %f59, %f64, %f56;
	ld.shared.f32 	%f66, [%r63+792];
	fma.rn.f32 	%f67, %f59, %f66, %f58;
	ld.shared.f32 	%f68, [%r59+16];
	ld.shared.f32 	%f69, [%r63+1040];
	fma.rn.f32 	%f70, %f68, %f69, %f61;
	ld.shared.f32 	%f71, [%r63+1044];
	fma.rn.f32 	%f72, %f68, %f71, %f63;
	ld.shared.f32 	%f73, [%r63+1048];
	fma.rn.f32 	%f74, %f68, %f73, %f65;
	ld.shared.f32 	%f75, [%r63+1052];
	fma.rn.f32 	%f76, %f68, %f75, %f67;
	ld.shared.f32 	%f77, [%r59+20];
	ld.shared.f32 	%f78, [%r63+1300];
	fma.rn.f32 	%f79, %f77, %f78, %f70;
	ld.shared.f32 	%f80, [%r63+1304];
	fma.rn.f32 	%f81, %f77, %f80, %f72;
	ld.shared.f32 	%f82, [%r63+1308];
	fma.rn.f32 	%f83, %f77, %f82, %f74;
	ld.shared.f32 	%f84, [%r63+1312];
	fma.rn.f32 	%f85, %f77, %f84, %f76;
	ld.shared.f32 	%f86, [%r59+24];
	ld.shared.f32 	%f87, [%r63+1560];
	fma.rn.f32 	%f88, %f86, %f87, %f79;
	ld.shared.f32 	%f89, [%r63+1564];
	fma.rn.f32 	%f90, %f86, %f89, %f81;
	ld.shared.f32 	%f91, [%r63+1568];
	fma.rn.f32 	%f92, %f86, %f91, %f83;
	ld.shared.f32 	%f93, [%r63+1572];
	fma.rn.f32 	%f94, %f86, %f93, %f85;
	ld.shared.f32 	%f95, [%r59+28];
	ld.shared.f32 	%f96, [%r63+1820];
	fma.rn.f32 	%f97, %f95, %f96, %f88;
	ld.shared.f32 	%f98, [%r63+1824];
	fma.rn.f32 	%f99, %f95, %f98, %f90;
	ld.shared.f32 	%f100, [%r63+1828];
	fma.rn.f32 	%f101, %f95, %f100, %f92;
	ld.shared.f32 	%f102, [%r63+1832];
	fma.rn.f32 	%f103, %f95, %f102, %f94;
	ld.shared.f32 	%f104, [%r59+32];
	ld.shared.f32 	%f105, [%r63+2080];
	fma.rn.f32 	%f106, %f104, %f105, %f97;
	ld.shared.f32 	%f107, [%r63+2084];
	fma.rn.f32 	%f108, %f104, %f107, %f99;
	ld.shared.f32 	%f109, [%r63+2088];
	fma.rn.f32 	%f110, %f104, %f109, %f101;
	ld.shared.f32 	%f111, [%r63+2092];
	fma.rn.f32 	%f112, %f104, %f111, %f103;
	ld.shared.f32 	%f113, [%r59+36];
	ld.shared.f32 	%f114, [%r63+2340];
	fma.rn.f32 	%f115, %f113, %f114, %f106;
	ld.shared.f32 	%f116, [%r63+2344];
	fma.rn.f32 	%f117, %f113, %f116, %f108;
	ld.shared.f32 	%f118, [%r63+2348];
	fma.rn.f32 	%f119, %f113, %f118, %f110;
	ld.shared.f32 	%f120, [%r63+2352];
	fma.rn.f32 	%f121, %f113, %f120, %f112;
	ld.shared.f32 	%f122, [%r59+40];
	ld.shared.f32 	%f123, [%r63+2600];
	fma.rn.f32 	%f124, %f122, %f123, %f115;
	ld.shared.f32 	%f125, [%r63+2604];
	fma.rn.f32 	%f126, %f122, %f125, %f117;
	ld.shared.f32 	%f127, [%r63+2608];
	fma.rn.f32 	%f128, %f122, %f127, %f119;
	ld.shared.f32 	%f129, [%r63+2612];
	fma.rn.f32 	%f130, %f122, %f129, %f121;
	ld.shared.f32 	%f131, [%r59+44];
	ld.shared.f32 	%f132, [%r63+2860];
	fma.rn.f32 	%f133, %f131, %f132, %f124;
	ld.shared.f32 	%f134, [%r63+2864];
	fma.rn.f32 	%f135, %f131, %f134, %f126;
	ld.shared.f32 	%f136, [%r63+2868];
	fma.rn.f32 	%f137, %f131, %f136, %f128;
	ld.shared.f32 	%f138, [%r63+2872];
	fma.rn.f32 	%f139, %f131, %f138, %f130;
	ld.shared.f32 	%f140, [%r59+48];
	ld.shared.f32 	%f141, [%r63+3120];
	fma.rn.f32 	%f142, %f140, %f141, %f133;
	ld.shared.f32 	%f143, [%r63+3124];
	fma.rn.f32 	%f144, %f140, %f143, %f135;
	ld.shared.f32 	%f145, [%r63+3128];
	fma.rn.f32 	%f146, %f140, %f145, %f137;
	ld.shared.f32 	%f147, [%r63+3132];
	fma.rn.f32 	%f148, %f140, %f147, %f139;
	ld.shared.f32 	%f149, [%r59+52];
	ld.shared.f32 	%f150, [%r63+3380];
	fma.rn.f32 	%f151, %f149, %f150, %f142;
	ld.shared.f32 	%f152, [%r63+3384];
	fma.rn.f32 	%f153, %f149, %f152, %f144;
	ld.shared.f32 	%f154, [%r63+3388];
	fma.rn.f32 	%f155, %f149, %f154, %f146;
	ld.shared.f32 	%f156, [%r63+3392];
	fma.rn.f32 	%f157, %f149, %f156, %f148;
	ld.shared.f32 	%f158, [%r59+56];
	ld.shared.f32 	%f159, [%r63+3640];
	fma.rn.f32 	%f160, %f158, %f159, %f151;
	ld.shared.f32 	%f161, [%r63+3644];
	fma.rn.f32 	%f162, %f158, %f161, %f153;
	ld.shared.f32 	%f163, [%r63+3648];
	fma.rn.f32 	%f164, %f158, %f163, %f155;
	ld.shared.f32 	%f165, [%r63+3652];
	fma.rn.f32 	%f166, %f158, %f165, %f157;
	ld.shared.f32 	%f167, [%r59+60];
	ld.shared.f32 	%f168, [%r63+3900];
	fma.rn.f32 	%f197, %f167, %f168, %f160;
	ld.shared.f32 	%f169, [%r63+3904];
	fma.rn.f32 	%f196, %f167, %f169, %f162;
	ld.shared.f32 	%f170, [%r63+3908];
	fma.rn.f32 	%f195, %f167, %f170, %f164;
	ld.shared.f32 	%f171, [%r63+3912];
	fma.rn.f32 	%f194, %f167, %f171, %f166;
	bar.sync 	0;
	add.s32 	%r71, %r71, 1;
	add.s32 	%r64, %r33, 15;
	shr.u32 	%r65, %r64, 4;
	setp.ne.s32 	%p10, %r71, %r65;
	@%p10 bra 	$L__BB0_2;
$L__BB0_11:
	setp.ge.s32 	%p11, %r2, %r31;
	@%p11 bra 	$L__BB0_37;
	ld.param.u32 	%r70, [steel_gemm_causal_mask_kernel_param_9];
	add.s32 	%r25, %r70, %r2;
	setp.eq.f32 	%p12, %f26, 0f00000000;
	mul.lo.s32 	%r26, %r32, %r2;
	@%p12 bra 	$L__BB0_29;
	setp.ge.s32 	%p21, %r4, %r32;
	@%p21 bra 	$L__BB0_17;
	setp.gt.s32 	%p22, %r4, %r25;
	add.s32 	%r68, %r4, %r26;
	mul.wide.u32 	%rd20, %r68, 4;
	add.s64 	%rd4, %rd1, %rd20;
	mov.f32 	%f198, %f201;
	@%p22 bra 	$L__BB0_16;
	ld.global.f32 	%f180, [%rd4];
	mul.f32 	%f181, %f26, %f180;
	fma.rn.f32 	%f198, %f25, %f197, %f181;
$L__BB0_16:
	st.global.f32 	[%rd4], %f198;
$L__BB0_17:
	add.s32 	%r69, %r4, 1;
	setp.ge.s32 	%p23, %r69, %r32;
	@%p23 bra 	$L__BB0_21;
	setp.ge.s32 	%p24, %r4, %r25;
	cvt.u64.u32 	%rd21, %r26;
	cvt.u64.u32 	%rd22, %r4;
	add.s64 	%rd23, %rd22, %rd21;
	shl.b64 	%rd24, %rd23, 2;
	add.s64 	%rd5, %rd1, %rd24;
	mov.f32 	%f199, %f201;
	@%p24 bra 	$L__BB0_20;
	ld.global.f32 	%f182, [%rd5+4];
	mul.f32 	%f183, %f26, %f182;
	fma.rn.f32 	%f199, %f25, %f196, %f183;
$L__BB0_20:
	st.global.f32 	[%rd5+4], %f199;
$L__BB0_21:
	add.s32 	%r27, %r4, 2;
	setp.ge.s32 	%p25, %r27, %r32;
	@%p25 bra 	$L__BB0_25;
	setp.gt.s32 	%p26, %r27, %r25;
	mov.f32 	%f200, %f201;
	@%p26 bra 	$L__BB0_24;
	cvt.u64.u32 	%rd25, %r26;
	cvt.u64.u32 	%rd26, %r4;
	add.s64 	%rd27, %rd26, %rd25;
	shl.b64 	%rd28, %rd27, 2;
	add.s64 	%rd29, %rd1, %rd28;
	ld.global.f32 	%f184, [%rd29+8];
	mul.f32 	%f185, %f26, %f184;
	fma.rn.f32 	%f200, %f25, %f195, %f185;
$L__BB0_24:
	cvt.u64.u32 	%rd30, %r26;
	cvt.u64.u32 	%rd31, %r4;
	add.s64 	%rd32, %rd31, %rd30;
	shl.b64 	%rd33, %rd32, 2;
	add.s64 	%rd34, %rd1, %rd33;
	st.global.f32 	[%rd34+8], %f200;
$L__BB0_25:
	add.s32 	%r28, %r4, 3;
	setp.ge.s32 	%p27, %r28, %r32;
	@%p27 bra 	$L__BB0_37;
	setp.gt.s32 	%p28, %r28, %r25;
	@%p28 bra 	$L__BB0_28;
	cvt.u64.u32 	%rd35, %r26;
	cvt.u64.u32 	%rd36, %r4;
	add.s64 	%rd37, %rd36, %rd35;
	shl.b64 	%rd38, %rd37, 2;
	add.s64 	%rd39, %rd1, %rd38;
	ld.global.f32 	%f186, [%rd39+12];
	mul.f32 	%f187, %f26, %f186;
	fma.rn.f32 	%f201, %f25, %f194, %f187;
$L__BB0_28:
	cvt.u64.u32 	%rd40, %r26;
	cvt.u64.u32 	%rd41, %r4;
	add.s64 	%rd42, %rd41, %rd40;
	shl.b64 	%rd43, %rd42, 2;
	add.s64 	%rd44, %rd1, %rd43;
	st.global.f32 	[%rd44+12], %f201;
	bra.uni 	$L__BB0_37;
$L__BB0_29:
	setp.ge.s32 	%p13, %r4, %r32;
	@%p13 bra 	$L__BB0_31;
	setp.gt.s32 	%p14, %r4, %r25;
	mul.f32 	%f172, %f25, %f197;
	selp.f32 	%f173, %f201, %f172, %p14;
	add.s32 	%r66, %r4, %r26;
	mul.wide.u32 	%rd14, %r66, 4;
	add.s64 	%rd15, %rd1, %rd14;
	st.global.f32 	[%rd15], %f173;
$L__BB0_31:
	add.s32 	%r67, %r4, 1;
	setp.ge.s32 	%p15, %r67, %r32;
	cvt.u64.u32 	%rd16, %r26;
	cvt.u64.u32 	%rd17, %r4;
	add.s64 	%rd18, %rd17, %rd16;
	shl.b64 	%rd19, %rd18, 2;
	add.s64 	%rd6, %rd1, %rd19;
	@%p15 bra 	$L__BB0_33;
	setp.lt.s32 	%p16, %r4, %r25;
	mul.f32 	%f174, %f25, %f196;
	selp.f32 	%f175, %f174, %f201, %p16;
	st.global.f32 	[%rd6+4], %f175;
$L__BB0_33:
	add.s32 	%r29, %r4, 2;
	setp.ge.s32 	%p17, %r29, %r32;
	@%p17 bra 	$L__BB0_35;
	setp.gt.s32 	%p18, %r29, %r25;
	mul.f32 	%f176, %f25, %f195;
	selp.f32 	%f177, %f201, %f176, %p18;
	st.global.f32 	[%rd6+8], %f177;
$L__BB0_35:
	add.s32 	%r30, %r4, 3;
	setp.ge.s32 	%p19, %r30, %r32;
	@%p19 bra 	$L__BB0_37;
	setp.gt.s32 	%p20, %r30, %r25;
	mul.f32 	%f178, %f25, %f194;
	selp.f32 	%f179, %f201, %f178, %p20;
	st.global.f32 	[%rd6+12], %f179;
$L__BB0_37:
	ret;

}
	// .globl	steel_gemm_sliding_window_kernel
.visible .entry steel_gemm_sliding_window_kernel(
	.param .u64 .ptr .align 1 steel_gemm_sliding_window_kernel_param_0,
	.param .u64 .ptr .align 1 steel_gemm_sliding_window_kernel_param_1,
	.param .u64 .ptr .align 1 steel_gemm_sliding_window_kernel_param_2,
	.param .u32 steel_gemm_sliding_window_kernel_param_3,
	.param .u32 steel_gemm_sliding_window_kernel_param_4,
	.param .u32 steel_gemm_sliding_window_kernel_param_5,
	.param .f32 steel_gemm_sliding_window_kernel_param_6,
	.param .f32 steel_gemm_sliding_window_kernel_param_7,
	.param .f32 steel_gemm_sliding_window_kernel_param_8,
	.param .u32 steel_gemm_sliding_window_kernel_param_9
)
{
	.reg .pred 	%p<41>;
	.reg .b32 	%r<85>;
	.reg .b32 	%f<206>;
	.reg .b64 	%rd<45>;
	// demoted variable
	.shared .align 4 .b8 _ZZ32steel_gemm_sliding_window_kernelE2As[4352];
	// demoted variable
	.shared .align 4 .b8 _ZZ32steel_gemm_sliding_window_kernelE2Bs[4160];
	ld.param.u64 	%rd7, [steel_gemm_sliding_window_kernel_param_0];
	ld.param.u64 	%rd8, [steel_gemm_sliding_window_kernel_param_1];
	ld.param.u64 	%rd9, [steel_gemm_sliding_window_kernel_param_2];
	ld.param.u32 	%r31, [steel_gemm_sliding_window_kernel_param_3];
	ld.param.u32 	%r32, [steel_gemm_sliding_window_kernel_param_4];
	ld.param.u32 	%r33, [steel_gemm_sliding_window_kernel_param_5];
	ld.param.f32 	%f25, [steel_gemm_sliding_window_kernel_param_6];
	ld.param.f32 	%f26, [steel_gemm_sliding_window_kernel_param_7];
	ld.param.f32 	%f205, [steel_gemm_sliding_window_kernel_param_8];
	cvta.to.global.u64 	%rd1, %rd9;
	mov.u32 	%r35, %ctaid.x;
	mov.u32 	%r36, %ctaid.y;
	mov.u32 	%r1, %tid.x;
	shr.u32 	%r37, %r1, 4;
	shl.b32 	%r38, %r1, 2;
	and.b32  	%r39, %r38, 60;
	shl.b32 	%r40, %r35, 6;
	or.b32  	%r2, %r40, %r37;
	shl.b32 	%r3, %r36, 6;
	or.b32  	%r4, %r39, %r3;
	setp.lt.s32 	%p1, %r33, 1;
	mov.f32 	%f198, 0f00000000;
	mov.f32 	%f199, %f198;
	mov.f32 	%f200, %f198;
	mov.f32 	%f201, %f198;
	@%p1 bra 	$L__BB1_11;
	and.b32  	%r5, %r1, 15;
	and.b32  	%r42, %r1, 63;
	add.s32 	%r6, %r42, %r3;
	shl.b32 	%r7, %r33, 4;
	cvta.to.global.u64 	%rd2, %rd8;
	cvta.to.global.u64 	%rd3, %rd7;
	mov.b32 	%r79, 0;
	mov.f32 	%f198, 0f00000000;
$L__BB1_2:
	shr.u32 	%r43, %r1, 4;
	shl.b32 	%r44, %r5, 2;
	mad.lo.s32 	%r45, %r43, 68, %r44;
	mov.u32 	%r46, _ZZ32steel_gemm_sliding_window_kernelE2As;
	add.s32 	%r82, %r46, %r45;
	shl.b32 	%r10, %r79, 4;
	mad.lo.s32 	%r47, %r33, %r2, %r5;
	add.s32 	%r81, %r47, %r10;
	add.s32 	%r49, %r5, %r10;
	mov.u32 	%r80, %r2;
	mov.u32 	%r83, %r1;
$L__BB1_3:
	setp.ge.s32 	%p2, %r49, %r33;
	setp.ge.s32 	%p3, %r80, %r31;
	mov.f32 	%f196, 0f00000000;
	or.pred  	%p4, %p3, %p2;
	@%p4 bra 	$L__BB1_5;
	mul.wide.u32 	%rd10, %r81, 4;
	add.s64 	%rd11, %rd3, %rd10;
	ld.global.nc.f32 	%f196, [%rd11];
$L__BB1_5:
	st.shared.f32 	[%r82], %f196;
	add.s32 	%r16, %r83, 256;
	add.s32 	%r82, %r82, 1088;
	add.s32 	%r81, %r81, %r7;
	add.s32 	%r80, %r80, 16;
	setp.lt.u32 	%p5, %r83, 768;
	mov.u32 	%r83, %r16;
	@%p5 bra 	$L__BB1_3;
	mov.u32 	%r84, %r1;
$L__BB1_7:
	setp.ge.s32 	%p6, %r6, %r32;
	shr.u32 	%r21, %r84, 6;
	add.s32 	%r22, %r21, %r10;
	setp.ge.s32 	%p7, %r22, %r33;
	mov.f32 	%f197, 0f00000000;
	or.pred  	%p8, %p7, %p6;
	@%p8 bra 	$L__BB1_9;
	mad.lo.s32 	%r51, %r22, %r32, %r6;
	mul.wide.s32 	%rd12, %r51, 4;
	add.s64 	%rd13, %rd2, %rd12;
	ld.global.nc.f32 	%f197, [%rd13];
$L__BB1_9:
	shl.b32 	%r52, %r1, 2;
	and.b32  	%r53, %r52, 252;
	mov.u32 	%r54, _ZZ32steel_gemm_sliding_window_kernelE2Bs;
	add.s32 	%r55, %r54, %r53;
	mad.lo.s32 	%r56, %r21, 260, %r55;
	st.shared.f32 	[%r56], %f197;
	add.s32 	%r23, %r84, 256;
	setp.lt.u32 	%p9, %r84, 768;
	mov.u32 	%r84, %r23;
	@%p9 bra 	$L__BB1_7;
	bar.sync 	0;
	shr.u32 	%r57, %r1, 4;
	mov.u32 	%r58, _ZZ32steel_gemm_sliding_window_kernelE2As;
	mad.lo.s32 	%r59, %r57, 68, %r58;
	ld.shared.f32 	%f32, [%r59];
	shl.b32 	%r60, %r1, 4;
	and.b32  	%r61, %r60, 240;
	add.s32 	%r63, %r54, %r61;
	ld.shared.f32 	%f33, [%r63];
	fma.rn.f32 	%f34, %f32, %f33, %f201;
	ld.shared.f32 	%f35, [%r63+4];
	fma.rn.f32 	%f36, %f32, %f35, %f200;
	ld.shared.f32 	%f37, [%r63+8];
	fma.rn.f32 	%f38, %f32, %f37, %f199;
	ld.shared.f32 	%f39, [%r63+12];
	fma.rn.f32 	%f40, %f32, %f39, %f198;
	ld.shared.f32 	%f41, [%r59+4];
	ld.shared.f32 	%f42, [%r63+260];
	fma.rn.f32 	%f43, %f41, %f42, %f34;
	ld.shared.f32 	%f44, [%r63+264];
	fma.rn.f32 	%f45, %f41, %f44, %f36;
	ld.shared.f32 	%f46, [%r63+268];
	fma.rn.f32 	%f47, %f41, %f46, %f38;
	ld.shared.f32 	%f48, [%r63+272];
	fma.rn.f32 	%f49, %f41, %f48, %f40;
	ld.shared.f32 	%f50, [%r59+8];
	ld.shared.f32 	%f51, [%r63+520];
	fma.rn.f32 	%f52, %f50, %f51, %f43;
	ld.shared.f32 	%f53, [%r63+524];
	fma.rn.f32 	%f54, %f50, %f53, %f45;
	ld.shared.f32 	%f55, [%r63+528];
	fma.rn.f32 	%f56, %f50, %f55, %f47;
	ld.shared.f32 	%f57, [%r63+532];
	fma.rn.f32 	%f58, %f50, %f57, %f49;
	ld.shared.f32 	%f59, [%r59+12];
	ld.shared.f32 	%f60, [%r63+780];
	fma.rn.f32 	%f61, %f59, %f60, %f52;
	ld.shared.f32 	%f62, [%r63+784];
	fma.rn.f32 	%f63, %f59, %f62, %f54;
	ld.shared.f32 	%f64, [%r63+788];
	fma.rn.f32 	%f65, %f59, %f64, %f56;
	ld.shared.f32 	%f66, [%r63+792];
	fma.rn.f32 	%f67, %f59, %f66, %f58;
	ld.shared.f32 	%f68, [%r59+16];
	ld.shared.f32 	%f69, [%r63+1040];
	fma.rn.f32 	%f70, %f68, %f69, %f61;
	ld.shared.f32 	%f71, [%r63+1044];
	fma.rn.f32 	%f72, %f68, %f71, %f63;
	ld.shared.f32 	%f73, [%r63+1048];
	fma.rn.f32 	%f74, %f68, %f73, %f65;
	ld.shared.f32 	%f75, [%r63+1052];
	fma.rn.f32 	%f76, %f68, %f75, %f67;
	ld.shared.f32 	%f77, [%r59+20];
	ld.shared.f32 	%f78, [%r63+1300];
	fma.rn.f32 	%f79, %f77, %f78, %f70;
	ld.shared.f32 	%f80, [%r63+1304];
	fma.rn.f32 	%f81, %f77, %f80, %f72;
	ld.shared.f32 	%f82, [%r63+1308];
	fma.rn.f32 	%f83, %f77, %f82, %f74;
	ld.shared.f32 	%f84, [%r63+1312];
	fma.rn.f32 	%f85, %f77, %f84, %f76;
	ld.shared.f32 	%f86, [%r59+24];
	ld.shared.f32 	%f87, [%r63+1560];
	fma.rn.f32 	%f88, %f86, %f87, %f79;
	ld.shared.f32 	%f89, [%r63+1564];
	fma.rn.f32 	%f90, %f86, %f89, %f81;
	ld.shared.f32 	%f91, [%r63+1568];
	fma.rn.f32 	%f92, %f86, %f91, %f83;
	ld.shared.f32 	%f93, [%r63+1572];
	fma.rn.f32 	%f94, %f86, %f93, %f85;
	ld.shared.f32 	%f95, [%r59+28];
	ld.shared.f32 	%f96, [%r63+1820];
	fma.rn.f32 	%f97, %f95, %f96, %f88;
	ld.shared.f32 	%f98, [%r63+1824];
	fma.rn.f32 	%f99, %f95, %f98, %f90;
	ld.shared.f32 	%f100, [%r63+1828];
	fma.rn.f32 	%f101, %f95, %f100, %f92;
	ld.shared.f32 	%f102, [%r63+1832];
	fma.rn.f32 	%f103, %f95, %f102, %f94;
	ld.shared.f32 	%f104, [%r59+32];
	ld.shared.f32 	%f105, [%r63+2080];
	fma.rn.f32 	%f106, %f104, %f105, %f97;
	ld.shared.f32 	%f107, [%r63+2084];
	fma.rn.f32 	%f108, %f104, %f107, %f99;
	ld.shared.f32 	%f109, [%r63+2088];
	fma.rn.f32 	%f110, %f104, %f109, %f101;
	ld.shared.f32 	%f111, [%r63+2092];
	fma.rn.f32 	%f112, %f104, %f111, %f103;
	ld.shared.f32 	%f113, [%r59+36];
	ld.shared.f32 	%f114, [%r63+2340];
	fma.rn.f32 	%f115, %f113, %f114, %f106;
	ld.shared.f32 	%f116, [%r63+2344];
	fma.rn.f32 	%f117, %f113, %f116, %f108;
	ld.shared.f32 	%f118, [%r63+2348];
	fma.rn.f32 	%f119, %f113, %f118, %f110;
	ld.shared.f32 	%f120, [%r63+2352];
	fma.rn.f32 	%f121, %f113, %f120, %f112;
	ld.shared.f32 	%f122, [%r59+40];
	ld.shared.f32 	%f123, [%r63+2600];
	fma.rn.f32 	%f124, %f122, %f123, %f115;
	ld.shared.f32 	%f125, [%r63+2604];
	fma.rn.f32 	%f126, %f122, %f125, %f117;
	ld.shared.f32 	%f127, [%r63+2608];
	fma.rn.f32 	%f128, %f122, %f127, %f119;
	ld.shared.f32 	%f129, [%r63+2612];
	fma.rn.f32 	%f130, %f122, %f129, %f121;
	ld.shared.f32 	%f131, [%r59+44];
	ld.shared.f32 	%f132, [%r63+2860];
	fma.rn.f32 	%f133, %f131, %f132, %f124;
	ld.shared.f32 	%f134, [%r63+2864];
	fma.rn.f32 	%f135, %f131, %f134, %f126;
	ld.shared.f32 	%f136, [%r63+2868];
	fma.rn.f32 	%f137, %f131, %f136, %f128;
	ld.shared.f32 	%f138, [%r63+2872];
	fma.rn.f32 	%f139, %f131, %f138, %f130;
	ld.shared.f32 	%f140, [%r59+48];
	ld.shared.f32 	%f141, [%r63+3120];
	fma.rn.f32 	%f142, %f140, %f141, %f133;
	ld.shared.f32 	%f143, [%r63+3124];
	fma.rn.f32 	%f144, %f140, %f143, %f135;
	ld.shared.f32 	%f145, [%r63+3128];
	fma.rn.f32 	%f146, %f140, %f145, %f137;
	ld.shared.f32 	%f147, [%r63+3132];
	fma.rn.f32 	%f148, %f140, %f147, %f139;
	ld.shared.f32 	%f149, [%r59+52];
	ld.shared.f32 	%f150, [%r63+3380];
	fma.rn.f32 	%f151, %f149, %f150, %f142;
	ld.shared.f32 	%f152, [%r63+3384];
	fma.rn.f32 	%f153, %f149, %f152, %f144;
	ld.shared.f32 	%f154, [%r63+3388];
	fma.rn.f32 	%f155, %f149, %f154, %f146;
	ld.shared.f32 	%f156, [%r63+3392];
	fma.rn.f32 	%f157, %f149, %f156, %f148;
	ld.shared.f32 	%f158, [%r59+56];
	ld.shared.f32 	%f159, [%r63+3640];
	fma.rn.f32 	%f160, %f158, %f159, %f151;
	ld.shared.f32 	%f161, [%r63+3644];
	fma.rn.f32 	%f162, %f158, %f161, %f153;
	ld.shared.f32 	%f163, [%r63+3648];
	fma.rn.f32 	%f164, %f158, %f163, %f155;
	ld.shared.f32 	%f165, [%r63+3652];
	fma.rn.f32 	%f166, %f158, %f165, %f157;
	ld.shared.f32 	%f167, [%r59+60];
	ld.shared.f32 	%f168, [%r63+3900];
	fma.rn.f32 	%f201, %f167, %f168, %f160;
	ld.shared.f32 	%f169, [%r63+3904];
	fma.rn.f32 	%f200, %f167, %f169, %f162;
	ld.shared.f32 	%f170, [%r63+3908];
	fma.rn.f32 	%f199, %f167, %f170, %f164;
	ld.shared.f32 	%f171, [%r63+3912];
	fma.rn.f32 	%f198, %f167, %f171, %f166;
	bar.sync 	0;
	add.s32 	%r79, %r79, 1;
	add.s32 	%r64, %r33, 15;
	shr.u32 	%r65, %r64, 4;
	setp.ne.s32 	%p10, %r79, %r65;
	@%p10 bra 	$L__BB1_2;
$L__BB1_11:
	setp.ge.s32 	%p11, %r2, %r31;
	@%p11 bra 	$L__BB1_37;
	ld.param.u32 	%r78, [steel_gemm_sliding_window_kernel_param_9];
	sub.s32 	%r25, %r2, %r78;
	setp.eq.f32 	%p12, %f26, 0f00000000;
	mul.lo.s32 	%r26, %r32, %r2;
	@%p12 bra 	$L__BB1_29;
	setp.ge.s32 	%p25, %r4, %r32;
	@%p25 bra 	$L__BB1_17;
	setp.gt.u32 	%p26, %r4, %r2;
	setp.le.s32 	%p27, %r4, %r25;
	or.pred  	%p28, %p26, %p27;
	add.s32 	%r73, %r4, %r26;
	mul.wide.u32 	%rd20, %r73, 4;
	add.s64 	%rd4, %rd1, %rd20;
	mov.f32 	%f202, %f205;
	@%p28 bra 	$L__BB1_16;
	ld.global.f32 	%f184, [%rd4];
	mul.f32 	%f185, %f26, %f184;
	fma.rn.f32 	%f202, %f25, %f201, %f185;
$L__BB1_16:
	st.global.f32 	[%rd4], %f202;
$L__BB1_17:
	add.s32 	%r74, %r4, 1;
	setp.ge.s32 	%p29, %r74, %r32;
	@%p29 bra 	$L__BB1_21;
	setp.ge.u32 	%p30, %r4, %r2;
	setp.lt.s32 	%p31, %r4, %r25;
	or.pred  	%p32, %p30, %p31;
	cvt.u64.u32 	%rd21, %r26;
	cvt.u64.u32 	%rd22, %r4;
	add.s64 	%rd23, %rd22, %rd21;
	shl.b64 	%rd24, %rd23, 2;
	add.s64 	%rd5, %rd1, %rd24;
	mov.f32 	%f203, %f205;
	@%p32 bra 	$L__BB1_20;
	ld.global.f32 	%f186, [%rd5+4];
	mul.f32 	%f187, %f26, %f186;
	fma.rn.f32 	%f203, %f25, %f200, %f187;
$L__BB1_20:
	st.global.f32 	[%rd5+4], %f203;
$L__BB1_21:
	add.s32 	%r27, %r4, 2;
	setp.ge.s32 	%p33, %r27, %r32;
	@%p33 bra 	$L__BB1_25;
	setp.gt.u32 	%p34, %r27, %r2;
	setp.le.s32 	%p35, %r27, %r25;
	or.pred  	%p36, %p34, %p35;
	mov.f32 	%f204, %f205;
	@%p36 bra 	$L__BB1_24;
	cvt.u64.u32 	%rd25, %r26;
	cvt.u64.u32 	%rd26, %r4;
	add.s64 	%rd27, %rd26, %rd25;
	shl.b64 	%rd28, %rd27, 2;
	add.s64 	%rd29, %rd1, %rd28;
	ld.global.f32 	%f188, [%rd29+8];
	mul.f32 	%f189, %f26, %f188;
	fma.rn.f32 	%f204, %f25, %f199, %f189;
$L__BB1_24:
	cvt.u64.u32 	%rd30, %r26;
	cvt.u64.u32 	%rd31, %r4;
	add.s64 	%rd32, %rd31, %rd30;
	shl.b64 	%rd33, %rd32, 2;
	add.s64 	%rd34, %rd1, %rd33;
	st.global.f32 	[%rd34+8], %f204;
$L__BB1_25:
	add.s32 	%r28, %r4, 3;
	setp.ge.s32 	%p37, %r28, %r32;
	@%p37 bra 	$L__BB1_37;
	setp.gt.u32 	%p38, %r28, %r2;
	setp.le.s32 	%p39, %r28, %r25;
	or.pred  	%p40, %p38, %p39;
	@%p40 bra 	$L__BB1_28;
	cvt.u64.u32 	%rd35, %r26;
	cvt.u64.u32 	%rd36, %r4;
	add.s64 	%rd37, %rd36, %rd35;
	shl.b64 	%rd38, %rd37, 2;
	add.s64 	%rd39, %rd1, %rd38;
	ld.global.f32 	%f190, [%rd39+12];
	mul.f32 	%f191, %f26, %f190;
	fma.rn.f32 	%f205, %f25, %f198, %f191;
$L__BB1_28:
	cvt.u64.u32 	%rd40, %r26;
	cvt.u64.u32 	%rd41, %r4;
	add.s64 	%rd42, %rd41, %rd40;
	shl.b64 	%rd43, %rd42, 2;
	add.s64 	%rd44, %rd1, %rd43;
	st.global.f32 	[%rd44+12], %f205;
	bra.uni 	$L__BB1_37;
$L__BB1_29:
	setp.ge.s32 	%p13, %r4, %r32;
	@%p13 bra 	$L__BB1_31;
	setp.gt.u32 	%p14, %r4, %r2;
	setp.le.s32 	%p15, %r4, %r25;
	mul.f32 	%f172, %f25, %f201;
	selp.f32 	%f173, %f205, %f172, %p15;
	selp.f32 	%f174, %f205, %f173, %p14;
	add.s32 	%r67, %r4, %r26;
	mul.wide.u32 	%rd14, %r67, 4;
	add.s64 	%rd15, %rd1, %rd14;
	st.global.f32 	[%rd15], %f174;
$L__BB1_31:
	add.s32 	%r68, %r4, 1;
	setp.ge.s32 	%p16, %r68, %r32;
	cvt.u64.u32 	%rd16, %r26;
	cvt.u64.u32 	%rd17, %r4;
	add.s64 	%rd18, %rd17, %rd16;
	shl.b64 	%rd19, %rd18, 2;
	add.s64 	%rd6, %rd1, %rd19;
	@%p16 bra 	$L__BB1_33;
	setp.ge.u32 	%p17, %r4, %r2;
	setp.lt.s32 	%p18, %r4, %r25;
	mul.f32 	%f175, %f25, %f200;
	selp.f32 	%f176, %f205, %f175, %p18;
	selp.f32 	%f177, %f205, %f176, %p17;
	st.global.f32 	[%rd6+4], %f177;
$L__BB1_33:
	add.s32 	%r29, %r4, 2;
	setp.ge.s32 	%p19, %r29, %r32;
	@%p19 bra 	$L__BB1_35;
	setp.gt.u32 	%p20, %r29, %r2;
	setp.le.s32 	%p21, %r29, %r25;
	mul.f32 	%f178, %f25, %f199;
	selp.f32 	%f179, %f205, %f178, %p21;
	selp.f32 	%f180, %f205, %f179, %p20;
	st.global.f32 	[%rd6+8], %f180;
$L__BB1_35:
	add.s32 	%r30, %r4, 3;
	setp.ge.s32 	%p22, %r30, %r32;
	@%p22 bra 	$L__BB1_37;
	setp.gt.u32 	%p23, %r30, %r2;
	setp.le.s32 	%p24, %r30, %r25;
	mul.f32 	%f181, %f25, %f198;
	selp.f32 	%f182, %f205, %f181, %p24;
	selp.f32 	%f183, %f205, %f182, %p23;
	st.global.f32 	[%rd6+12], %f183;
$L__BB1_37:
	ret;

}
	// .globl	steel_gemm_custom_mask_kernel
.visible .entry steel_gemm_custom_mask_kernel(
	.param .u64 .ptr .align 1 steel_gemm_custom_mask_kernel_param_0,
	.param .u64 .ptr .align 1 steel_gemm_custom_mask_kernel_param_1,
	.param .u64 .ptr .align 1 steel_gemm_custom_mask_kernel_param_2,
	.param .u64 .ptr .align 1 steel_gemm_custom_mask_kernel_param_3,
	.param .u32 steel_gemm_custom_mask_kernel_param_4,
	.param .u32 steel_gemm_custom_mask_kernel_param_5,
	.param .u32 steel_gemm_custom_mask_kernel_param_6,
	.param .f32 steel_gemm_custom_mask_kernel_param_7,
	.param .f32 steel_gemm_custom_mask_kernel_param_8,
	.param .f32 steel_gemm_custom_mask_kernel_param_9
)
{
	.reg .pred 	%p<29>;
	.reg .b16 	%rs<17>;
	.reg .b32 	%r<74>;
	.reg .b32 	%f<202>;
	.reg .b64 	%rd<50>;
	// demoted variable
	.shared .align 4 .b8 _ZZ29steel_gemm_custom_mask_kernelE2As[4352];
	// demoted variable
	.shared .align 4 .b8 _ZZ29steel_gemm_custom_mask_kernelE2Bs[4160];
	ld.param.u64 	%rd11, [steel_gemm_custom_mask_kernel_param_1];
	ld.param.u64 	%rd12, [steel_gemm_custom_mask_kernel_param_2];
	ld.param.u64 	%rd13, [steel_gemm_custom_mask_kernel_param_3];
	ld.param.u32 	%r26, [steel_gemm_custom_mask_kernel_param_4];
	ld.param.u32 	%r27, [steel_gemm_custom_mask_kernel_param_5];
	ld.param.u32 	%r28, [steel_gemm_custom_mask_kernel_param_6];
	ld.param.f32 	%f25, [steel_gemm_custom_mask_kernel_param_7];
	ld.param.f32 	%f26, [steel_gemm_custom_mask_kernel_param_8];
	ld.param.f32 	%f201, [steel_gemm_custom_mask_kernel_param_9];
	cvta.to.global.u64 	%rd1, %rd12;
	cvta.to.global.u64 	%rd2, %rd13;
	mov.u32 	%r29, %ctaid.x;
	mov.u32 	%r30, %ctaid.y;
	mov.u32 	%r1, %tid.x;
	shr.u32 	%r31, %r1, 4;
	shl.b32 	%r32, %r1, 2;
	and.b32  	%r33, %r32, 60;
	shl.b32 	%r34, %r29, 6;
	or.b32  	%r2, %r34, %r31;
	shl.b32 	%r3, %r30, 6;
	or.b32  	%r4, %r33, %r3;
	setp.lt.s32 	%p1, %r28, 1;
	mov.f32 	%f194, 0f00000000;
	mov.f32 	%f195, %f194;
	mov.f32 	%f196, %f194;
	mov.f32 	%f197, %f194;
	@%p1 bra 	$L__BB2_11;
	and.b32  	%r5, %r1, 15;
	and.b32  	%r36, %r1, 63;
	add.s32 	%r6, %r36, %r3;
	shl.b32 	%r7, %r28, 4;
	cvta.to.global.u64 	%rd3, %rd11;
	mov.b32 	%r68, 0;
	mov.f32 	%f194, 0f00000000;
$L__BB2_2:
	shr.u32 	%r37, %r1, 4;
	shl.b32 	%r38, %r5, 2;
	mad.lo.s32 	%r39, %r37, 68, %r38;
	mov.u32 	%r40, _ZZ29steel_gemm_custom_mask_kernelE2As;
	add.s32 	%r71, %r40, %r39;
	shl.b32 	%r10, %r68, 4;
	mad.lo.s32 	%r41, %r28, %r2, %r5;
	add.s32 	%r70, %r41, %r10;
	add.s32 	%r43, %r5, %r10;
	mov.u32 	%r69, %r2;
	mov.u32 	%r72, %r1;
$L__BB2_3:
	setp.ge.s32 	%p2, %r43, %r28;
	setp.ge.s32 	%p3, %r69, %r26;
	mov.f32 	%f192, 0f00000000;
	or.pred  	%p4, %p3, %p2;
	@%p4 bra 	$L__BB2_5;
	ld.param.u64 	%rd49, [steel_gemm_custom_mask_kernel_param_0];
	cvta.to.global.u64 	%rd14, %rd49;
	mul.wide.u32 	%rd15, %r70, 4;
	add.s64 	%rd16, %rd14, %rd15;
	ld.global.nc.f32 	%f192, [%rd16];
$L__BB2_5:
	st.shared.f32 	[%r71], %f192;
	add.s32 	%r16, %r72, 256;
	add.s32 	%r71, %r71, 1088;
	add.s32 	%r70, %r70, %r7;
	add.s32 	%r69, %r69, 16;
	setp.lt.u32 	%p5, %r72, 768;
	mov.u32 	%r72, %r16;
	@%p5 bra 	$L__BB2_3;
	mov.u32 	%r73, %r1;
$L__BB2_7:
	setp.ge.s32 	%p6, %r6, %r27;
	shr.u32 	%r21, %r73, 6;
	add.s32 	%r22, %r21, %r10;
	setp.ge.s32 	%p7, %r22, %r28;
	mov.f32 	%f193, 0f00000000;
	or.pred  	%p8, %p7, %p6;
	@%p8 bra 	$L__BB2_9;
	mad.lo.s32 	%r45, %r22, %r27, %r6;
	mul.wide.s32 	%rd17, %r45, 4;
	add.s64 	%rd18, %rd3, %rd17;
	ld.global.nc.f32 	%f193, [%rd18];
$L__BB2_9:
	shl.b32 	%r46, %r1, 2;
	and.b32  	%r47, %r46, 252;
	mov.u32 	%r48, _ZZ29steel_gemm_custom_mask_kernelE2Bs;
	add.s32 	%r49, %r48, %r47;
	mad.lo.s32 	%r50, %r21, 260, %r49;
	st.shared.f32 	[%r50], %f193;
	add.s32 	%r23, %r73, 256;
	setp.lt.u32 	%p9, %r73, 768;
	mov.u32 	%r73, %r23;
	@%p9 bra 	$L__BB2_7;
	bar.sync 	0;
	shr.u32 	%r51, %r1, 4;
	mov.u32 	%r52, _ZZ29steel_gemm_custom_mask_kernelE2As;
	mad.lo.s32 	%r53, %r51, 68, %r52;
	ld.shared.f32 	%f32, [%r53];
	shl.b32 	%r54, %r1, 4;
	and.b32  	%r55, %r54, 240;
	add.s32 	%r57, %r48, %r55;
	ld.shared.f32 	%f33, [%r57];
	fma.rn.f32 	%f34, %f32, %f33, %f197;
	ld.shared.f32 	%f35, [%r57+4];
	fma.rn.f32 	%f36, %f32, %f35, %f196;
	ld.shared.f32 	%f37, [%r57+8];
	fma.rn.f32 	%f38, %f32, %f37, %f195;
	ld.shared.f32 	%f39, [%r57+12];
	fma.rn.f32 	%f40, %f32, %f39, %f194;
	ld.shared.f32 	%f41, [%r53+4];
	ld.shared.f32 	%f42, [%r57+260];
	fma.rn.f32 	%f43, %f41, %f42, %f34;
	ld.shared.f32 	%f44, [%r57+264];
	fma.rn.f32 	%f45, %f41, %f44, %f36;
	ld.shared.f32 	%f46, [%r57+268];
	fma.rn.f32 	%f47, %f41, %f46, %f38;
	ld.shared.f32 	%f48, [%r57+272];
	fma.rn.f32 	%f49, %f41, %f48, %f40;
	ld.shared.f32 	%f50, [%r53+8];
	ld.shared.f32 	%f51, [%r57+520];
	fma.rn.f32 	%f52, %f50, %f51, %f43;
	ld.shared.f32 	%f53, [%r57+524];
	fma.rn.f32 	%f54, %f50, %f53, %f45;
	ld.shared.f32 	%f55, [%r57+528];
	fma.rn.f32 	%f56, %f50, %f55, %f47;
	ld.shared.f32 	%f57, [%r57+532];
	fma.rn.f32 	%f58, %f50, %f57, %f49;
	ld.shared.f32 	%f59, [%r53+12];
	ld.shared.f32 	%f60, [%r57+780];
	fma.rn.f32 	%f61, %f59, %f60, %f52;
	ld.shared.f32 	%f62, [%r57+784];
	fma.rn.f32 	%f63, %f59, %f62, %f54;
	ld.shared.f32 	%f64, [%r57+788];
	fma.rn.f32 	%f65, %f59, %f64, %f56;
	ld.shared.f32 	%f66, [%r57+792];
	fma.rn.f32 	%f67, %f59, %f66, %f58;
	ld.shared.f32 	%f68, [%r53+16];
	ld.shared.f32 	%f69, [%r57+1040];
	fma.rn.f32 	%f70, %f68, %f69, %f61;
	ld.shared.f32 	%f71, [%r57+1044];
	fma.rn.f32 	%f72, %f68, %f71, %f63;
	ld.shared.f32 	%f73, [%r57+1048];
	fma.rn.f32 	%f74, %f68, %f73, %f65;
	ld.shared.f32 	%f75, [%r57+1052];
	fma.rn.f32 	%f76, %f68, %f75, %f67;
	ld.shared.f32 	%f77, [%r53+20];
	ld.shared.f32 	%f78, [%r57+1300];
	fma.rn.f32 	%f79, %f77, %f78, %f70;
	ld.shared.f32 	%f80, [%r57+1304];
	fma.rn.f32 	%f81, %f77, %f80, %f72;
	ld.shared.f32 	%f82, [%r57+1308];
	fma.rn.f32 	%f83, %f77, %f82, %f74;
	ld.shared.f32 	%f84, [%r57+1312];
	fma.rn.f32 	%f85, %f77, %f84, %f76;
	ld.shared.f32 	%f86, [%r53+24];
	ld.shared.f32 	%f87, [%r57+1560];
	fma.rn.f32 	%f88, %f86, %f87, %f79;
	ld.shared.f32 	%f89, [%r57+1564];
	fma.rn.f32 	%f90, %f86, %f89, %f81;
	ld.shared.f32 	%f91, [%r57+1568];
	fma.rn.f32 	%f92, %f86, %f91, %f83;
	ld.shared.f32 	%f93, [%r57+1572];
	fma.rn.f32 	%f94, %f86, %f93, %f85;
	ld.shared.f32 	%f95, [%r53+28];
	ld.shared.f32 	%f96, [%r57+1820];
	fma.rn.f32 	%f97, %f95, %f96, %f88;
	ld.shared.f32 	%f98, [%r57+1824];
	fma.rn.f32 	%f99, %f95, %f98, %f90;
	ld.shared.f32 	%f100, [%r57+1828];
	fma.rn.f32 	%f101, %f95, %f100, %f92;
	ld.shared.f32 	%f102, [%r57+1832];
	fma.rn.f32 	%f103, %f95, %f102, %f94;
	ld.shared.f32 	%f104, [%r53+32];
	ld.shared.f32 	%f105, [%r57+2080];
	fma.rn.f32 	%f106, %f104, %f105, %f97;
	ld.shared.f32 	%f107, [%r57+2084];
	fma.rn.f32 	%f108, %f104, %f107, %f99;
	ld.shared.f32 	%f109, [%r57+2088];
	fma.rn.f32 	%f110, %f104, %f109, %f101;
	ld.shared.f32 	%f111, [%r57+2092];
	fma.rn.f32 	%f112, %f104, %f111, %f103;
	ld.shared.f32 	%f113, [%r53+36];
	ld.shared.f32 	%f114, [%r57+2340];
	fma.rn.f32 	%f115, %f113, %f114, %f106;
	ld.shared.f32 	%f116, [%r57+2344];
	fma.rn.f32 	%f117, %f113, %f116, %f108;
	ld.shared.f32 	%f118, [%r57+2348];
	fma.rn.f32 	%f119, %f113, %f118, %f110;
	ld.shared.f32 	%f120, [%r57+2352];
	fma.rn.f32 	%f121, %f113, %f120, %f112;
	ld.shared.f32 	%f122, [%r53+40];
	ld.shared.f32 	%f123, [%r57+2600];
	fma.rn.f32 	%f124, %f122, %f123, %f115;
	ld.shared.f32 	%f125, [%r57+2604];
	fma.rn.f32 	%f126, %f122, %f125, %f117;
	ld.shared.f32 	%f127, [%r57+2608];
	fma.rn.f32 	%f128, %f122, %f127, %f119;
	ld.shared.f32 	%f129, [%r57+2612];
	fma.rn.f32 	%f130, %f122, %f129, %f121;
	ld.shared.f32 	%f131, [%r53+44];
	ld.shared.f32 	%f132, [%r57+2860];
	fma.rn.f32 	%f133, %f131, %f132, %f124;
	ld.shared.f32 	%f134, [%r57+2864];
	fma.rn.f32 	%f135, %f131, %f134, %f126;
	ld.shared.f32 	%f136, [%r57+2868];
	fma.rn.f32 	%f137, %f131, %f136, %f128;
	ld.shared.f32 	%f138, [%r57+2872];
	fma.rn.f32 	%f139, %f131, %f138, %f130;
	ld.shared.f32 	%f140, [%r53+48];
	ld.shared.f32 	%f141, [%r57+3120];
	fma.rn.f32 	%f142, %f140, %f141, %f133;
	ld.shared.f32 	%f143, [%r57+3124];
	fma.rn.f32 	%f144, %f140, %f143, %f135;
	ld.shared.f32 	%f145, [%r57+3128];
	fma.rn.f32 	%f146, %f140, %f145, %f137;
	ld.shared.f32 	%f147, [%r57+3132];
	fma.rn.f32 	%f148, %f140, %f147, %f139;
	ld.shared.f32 	%f149, [%r53+52];
	ld.shared.f32 	%f150, [%r57+3380];
	fma.rn.f32 	%f151, %f149, %f150, %f142;
	ld.shared.f32 	%f152, [%r57+3384];
	fma.rn.f32 	%f153, %f149, %f152, %f144;
	ld.shared.f32 	%f154, [%r57+3388];
	fma.rn.f32 	%f155, %f149, %f154, %f146;
	ld.shared.f32 	%f156, [%r57+3392];
	fma.rn.f32 	%f157, %f149, %f156, %f148;
	ld.shared.f32 	%f158, [%r53+56];
	ld.shared.f32 	%f159, [%r57+3640];
	fma.rn.f32 	%f160, %f158, %f159, %f151;
	ld.shared.f32 	%f161, [%r57+3644];
	fma.rn.f32 	%f162, %f158, %f161, %f153;
	ld.shared.f32 	%f163, [%r57+3648];
	fma.rn.f32 	%f164, %f158, %f163, %f155;
	ld.shared.f32 	%f165, [%r57+3652];
	fma.rn.f32 	%f166, %f158, %f165, %f157;
	ld.shared.f32 	%f167, [%r53+60];
	ld.shared.f32 	%f168, [%r57+3900];
	fma.rn.f32 	%f197, %f167, %f168, %f160;
	ld.shared.f32 	%f169, [%r57+3904];
	fma.rn.f32 	%f196, %f167, %f169, %f162;
	ld.shared.f32 	%f170, [%r57+3908];
	fma.rn.f32 	%f195, %f167, %f170, %f164;
	ld.shared.f32 	%f171, [%r57+3912];
	fma.rn.f32 	%f194, %f167, %f171, %f166;
	bar.sync 	0;
	add.s32 	%r68, %r68, 1;
	add.s32 	%r58, %r28, 15;
	shr.u32 	%r59, %r58, 4;
	setp.ne.s32 	%p10, %r68, %r59;
	@%p10 bra 	$L__BB2_2;
$L__BB2_11:
	setp.ge.s32 	%p11, %r2, %r26;
	@%p11 bra 	$L__BB2_37;
	mul.lo.s32 	%r25, %r27, %r2;
	setp.eq.f32 	%p12, %f26, 0f00000000;
	@%p12 bra 	$L__BB2_29;
	setp.ge.s32 	%p21, %r4, %r27;
	@%p21 bra 	$L__BB2_17;
	add.s32 	%r64, %r4, %r25;
	cvt.u64.u32 	%rd27, %r64;
	add.s64 	%rd28, %rd2, %rd27;
	ld.global.nc.u8 	%rs9, [%rd28];
	cvt.u16.u8 	%rs10, %rs9;
	setp.eq.s16 	%p22, %rs10, 0;
	mul.wide.u32 	%rd29, %r64, 4;
	add.s64 	%rd4, %rd1, %rd29;
	mov.f32 	%f198, %f201;
	@%p22 bra 	$L__BB2_16;
	ld.global.f32 	%f180, [%rd4];
	mul.f32 	%f181, %f26, %f180;
	fma.rn.f32 	%f198, %f25, %f197, %f181;
$L__BB2_16:
	st.global.f32 	[%rd4], %f198;
$L__BB2_17:
	add.s32 	%r65, %r4, 1;
	setp.ge.s32 	%p23, %r65, %r27;
	@%p23 bra 	$L__BB2_21;
	cvt.u64.u32 	%rd30, %r25;
	cvt.u64.u32 	%rd31, %r4;
	add.s64 	%rd32, %rd31, %rd30;
	add.s64 	%rd33, %rd2, %rd32;
	ld.global.nc.u8 	%rs11, [%rd33+1];
	cvt.u16.u8 	%rs12, %rs11;
	setp.eq.s16 	%p24, %rs12, 0;
	shl.b64 	%rd34, %rd32, 2;
	add.s64 	%rd5, %rd1, %rd34;
	mov.f32 	%f199, %f201;
	@%p24 bra 	$L__BB2_20;
	ld.global.f32 	%f182, [%rd5+4];
	mul.f32 	%f183, %f26, %f182;
	fma.rn.f32 	%f199, %f25, %f196, %f183;
$L__BB2_20:
	st.global.f32 	[%rd5+4], %f199;
$L__BB2_21:
	add.s32 	%r66, %r4, 2;
	setp.ge.s32 	%p25, %r66, %r27;
	@%p25 bra 	$L__BB2_25;
	cvt.u64.u32 	%rd35, %r25;
	cvt.u64.u32 	%rd36, %r4;
	add.s64 	%rd6, %rd36, %rd35;
	add.s64 	%rd37, %rd2, %rd6;
	ld.global.nc.u8 	%rs13, [%rd37+2];
	cvt.u16.u8 	%rs14, %rs13;
	setp.eq.s16 	%p26, %rs14, 0;
	mov.f32 	%f200, %f201;
	@%p26 bra 	$L__BB2_24;
	shl.b64 	%rd38, %rd6, 2;
	add.s64 	%rd39, %rd1, %rd38;
	ld.global.f32 	%f184, [%rd39+8];
	mul.f32 	%f185, %f26, %f184;
	fma.rn.f32 	%f200, %f25, %f195, %f185;
$L__BB2_24:
	shl.b64 	%rd40, %rd6, 2;
	add.s64 	%rd41, %rd1, %rd40;
	st.global.f32 	[%rd41+8], %f200;
$L__BB2_25:
	add.s32 	%r67, %r4, 3;
	setp.ge.s32 	%p27, %r67, %r27;
	@%p27 bra 	$L__BB2_37;
	cvt.u64.u32 	%rd42, %r25;
	cvt.u64.u32 	%rd43, %r4;
	add.s64 	%rd7, %rd43, %rd42;
	add.s64 	%rd44, %rd2, %rd7;
	ld.global.nc.u8 	%rs15, [%rd44+3];
	cvt.u16.u8 	%rs16, %rs15;
	setp.eq.s16 	%p28, %rs16, 0;
	@%p28 bra 	$L__BB2_28;
	shl.b64 	%rd45, %rd7, 2;
	add.s64 	%rd46, %rd1, %rd45;
	ld.global.f32 	%f186, [%rd46+12];
	mul.f32 	%f187, %f26, %f186;
	fma.rn.f32 	%f201, %f25, %f194, %f187;
$L__BB2_28:
	shl.b64 	%rd47, %rd7, 2;
	add.s64 	%rd48, %rd1, %rd47;
	st.global.f32 	[%rd48+12], %f201;
	bra.uni 	$L__BB2_37;
$L__BB2_29:
	setp.ge.s32 	%p13, %r4, %r27;
	@%p13 bra 	$L__BB2_31;
	add.s32 	%r60, %r4, %r25;
	cvt.u64.u32 	%rd19, %r60;
	add.s64 	%rd20, %rd2, %rd19;
	ld.global.nc.u8 	%rs1, [%rd20];
	cvt.u16.u8 	%rs2, %rs1;
	setp.eq.s16 	%p14, %rs2, 0;
	mul.f32 	%f172, %f25, %f197;
	selp.f32 	%f173, %f201, %f172, %p14;
	mul.wide.u32 	%rd21, %r60, 4;
	add.s64 	%rd22, %rd1, %rd21;
	st.global.f32 	[%rd22], %f173;
$L__BB2_31:
	add.s32 	%r61, %r4, 1;
	setp.ge.s32 	%p15, %r61, %r27;
	cvt.u64.u32 	%rd23, %r25;
	cvt.u64.u32 	%rd24, %r4;
	add.s64 	%rd25, %rd24, %rd23;
	shl.b64 	%rd26, %rd25, 2;
	add.s64 	%rd8, %rd1, %rd26;
	add.s64 	%rd9, %rd2, %rd25;
	@%p15 bra 	$L__BB2_33;
	ld.global.nc.u8 	%rs3, [%rd9+1];
	cvt.u16.u8 	%rs4, %rs3;
	setp.eq.s16 	%p16, %rs4, 0;
	mul.f32 	%f174, %f25, %f196;
	selp.f32 	%f175, %f201, %f174, %p16;
	st.global.f32 	[%rd8+4], %f175;
$L__BB2_33:
	add.s32 	%r62, %r4, 2;
	setp.ge.s32 	%p17, %r62, %r27;
	@%p17 bra 	$L__BB2_35;
	ld.global.nc.u8 	%rs5, [%rd9+2];
	cvt.u16.u8 	%rs6, %rs5;
	setp.eq.s16 	%p18, %rs6, 0;
	mul.f32 	%f176, %f25, %f195;
	selp.f32 	%f177, %f201, %f176, %p18;
	st.global.f32 	[%rd8+8], %f177;
$L__BB2_35:
	add.s32 	%r63, %r4, 3;
	setp.ge.s32 	%p19, %r63, %r27;
	@%p19 bra 	$L__BB2_37;
	ld.global.nc.u8 	%rs7, [%rd9+3];
	cvt.u16.u8 	%rs8, %rs7;
	setp.eq.s16 	%p20, %rs8, 0;
	mul.f32 	%f178, %f25, %f194;
	selp.f32 	%f179, %f201, %f178, %p20;
	st.global.f32 	[%rd8+12], %f179;
$L__BB2_37:
	ret;

}
	// .globl	steel_gemm_block_sparse_kernel
.visible .entry steel_gemm_block_sparse_kernel(
	.param .u64 .ptr .align 1 steel_gemm_block_sparse_kernel_param_0,
	.param .u64 .ptr .align 1 steel_gemm_block_sparse_kernel_param_1,
	.param .u64 .ptr .align 1 steel_gemm_block_sparse_kernel_param_2,
	.param .u64 .ptr .align 1 steel_gemm_block_sparse_kernel_param_3,
	.param .u32 steel_gemm_block_sparse_kernel_param_4,
	.param .u32 steel_gemm_block_sparse_kernel_param_5,
	.param .u32 steel_gemm_block_sparse_kernel_param_6,
	.param .f32 steel_gemm_block_sparse_kernel_param_7,
	.param .f32 steel_gemm_block_sparse_kernel_param_8,
	.param .f32 steel_gemm_block_sparse_kernel_param_9,
	.param .u32 steel_gemm_block_sparse_kernel_param_10
)
{
	.reg .pred 	%p<27>;
	.reg .b32 	%r<82>;
	.reg .b32 	%f<190>;
	.reg .b64 	%rd<21>;
	// demoted variable
	.shared .align 4 .b8 _ZZ30steel_gemm_block_sparse_kernelE2As[4352];
	// demoted variable
	.shared .align 4 .b8 _ZZ30steel_gemm_block_sparse_kernelE2Bs[4160];
	ld.param.u64 	%rd7, [steel_gemm_block_sparse_kernel_param_0];
	ld.param.u64 	%rd8, [steel_gemm_block_sparse_kernel_param_1];
	ld.param.u64 	%rd9, [steel_gemm_block_sparse_kernel_param_2];
	ld.param.u64 	%rd10, [steel_gemm_block_sparse_kernel_param_3];
	ld.param.u32 	%r27, [steel_gemm_block_sparse_kernel_param_4];
	ld.param.u32 	%r28, [steel_gemm_block_sparse_kernel_param_5];
	ld.param.u32 	%r29, [steel_gemm_block_sparse_kernel_param_6];
	ld.param.f32 	%f17, [steel_gemm_block_sparse_kernel_param_7];
	ld.param.f32 	%f18, [steel_gemm_block_sparse_kernel_param_8];
	ld.param.f32 	%f19, [steel_gemm_block_sparse_kernel_param_9];
	ld.param.u32 	%r30, [steel_gemm_block_sparse_kernel_param_10];
	cvta.to.global.u64 	%rd1, %rd9;
	cvta.to.global.u64 	%rd11, %rd10;
	mov.u32 	%r31, %ctaid.x;
	mov.u32 	%r32, %ctaid.y;
	mov.u32 	%r1, %tid.x;
	shl.b32 	%r33, %r31, 6;
	div.s32 	%r34, %r33, %r30;
	shl.b32 	%r2, %r32, 6;
	div.s32 	%r35, %r2, %r30;
	mul.wide.s32 	%rd12, %r34, 4;
	add.s64 	%rd13, %rd11, %rd12;
	ld.global.nc.u32 	%r36, [%rd13];
	shr.u32 	%r37, %r1, 4;
	shl.b32 	%r38, %r1, 2;
	and.b32  	%r39, %r38, 60;
	or.b32  	%r3, %r33, %r37;
	or.b32  	%r4, %r39, %r2;
	shr.u32 	%r40, %r36, %r35;
	and.b32  	%r41, %r40, 1;
	setp.eq.b32 	%p1, %r41, 1;
	@%p1 bra 	$L__BB3_10;
	setp.ge.s32 	%p22, %r3, %r27;
	@%p22 bra 	$L__BB3_39;
	mad.lo.s32 	%r72, %r28, %r3, %r4;
	setp.ge.s32 	%p23, %r4, %r28;
	mul.wide.u32 	%rd20, %r72, 4;
	add.s64 	%rd2, %rd1, %rd20;
	@%p23 bra 	$L__BB3_4;
	st.global.f32 	[%rd2], %f19;
$L__BB3_4:
	add.s32 	%r73, %r4, 1;
	setp.ge.s32 	%p24, %r73, %r28;
	@%p24 bra 	$L__BB3_6;
	st.global.f32 	[%rd2+4], %f19;
$L__BB3_6:
	add.s32 	%r74, %r4, 2;
	setp.ge.s32 	%p25, %r74, %r28;
	@%p25 bra 	$L__BB3_8;
	st.global.f32 	[%rd2+8], %f19;
$L__BB3_8:
	add.s32 	%r75, %r4, 3;
	setp.ge.s32 	%p26, %r75, %r28;
	@%p26 bra 	$L__BB3_39;
	st.global.f32 	[%rd2+12], %f19;
	bra.uni 	$L__BB3_39;
$L__BB3_10:
	setp.lt.s32 	%p2, %r29, 1;
	mov.f32 	%f186, 0f00000000;
	mov.f32 	%f187, %f186;
	mov.f32 	%f188, %f186;
	mov.f32 	%f189, %f186;
	@%p2 bra 	$L__BB3_21;
	and.b32  	%r5, %r1, 15;
	and.b32  	%r43, %r1, 63;
	add.s32 	%r6, %r43, %r2;
	and.b32  	%r45, %r38, 252;
	mov.u32 	%r46, _ZZ30steel_gemm_block_sparse_kernelE2Bs;
	add.s32 	%r7, %r46, %r45;
	shl.b32 	%r8, %r29, 4;
	cvta.to.global.u64 	%rd3, %rd8;
	cvta.to.global.u64 	%rd4, %rd7;
	mov.b32 	%r76, 0;
	mov.f32 	%f186, 0f00000000;
$L__BB3_12:
	shr.u32 	%r47, %r1, 4;
	shl.b32 	%r48, %r5, 2;
	mad.lo.s32 	%r49, %r47, 68, %r48;
	mov.u32 	%r50, _ZZ30steel_gemm_block_sparse_kernelE2As;
	add.s32 	%r79, %r50, %r49;
	shl.b32 	%r11, %r76, 4;
	mad.lo.s32 	%r51, %r29, %r3, %r5;
	add.s32 	%r78, %r51, %r11;
	add.s32 	%r53, %r5, %r11;
	mov.u32 	%r77, %r3;
	mov.u32 	%r80, %r1;
$L__BB3_13:
	setp.ge.s32 	%p3, %r53, %r29;
	setp.ge.s32 	%p4, %r77, %r27;
	mov.f32 	%f184, 0f00000000;
	or.pred  	%p5, %p4, %p3;
	@%p5 bra 	$L__BB3_15;
	mul.wide.u32 	%rd14, %r78, 4;
	add.s64 	%rd15, %rd4, %rd14;
	ld.global.nc.f32 	%f184, [%rd15];
$L__BB3_15:
	st.shared.f32 	[%r79], %f184;
	add.s32 	%r17, %r80, 256;
	add.s32 	%r79, %r79, 1088;
	add.s32 	%r78, %r78, %r8;
	add.s32 	%r77, %r77, 16;
	setp.lt.u32 	%p6, %r80, 768;
	mov.u32 	%r80, %r17;
	@%p6 bra 	$L__BB3_13;
	mov.u32 	%r81, %r1;
$L__BB3_17:
	setp.ge.s32 	%p7, %r6, %r28;
	shr.u32 	%r22, %r81, 6;
	add.s32 	%r23, %r22, %r11;
	setp.ge.s32 	%p8, %r23, %r29;
	mov.f32 	%f185, 0f00000000;
	or.pred  	%p9, %p8, %p7;
	@%p9 bra 	$L__BB3_19;
	mad.lo.s32 	%r55, %r23, %r28, %r6;
	mul.wide.s32 	%rd16, %r55, 4;
	add.s64 	%rd17, %rd3, %rd16;
	ld.global.nc.f32 	%f185, [%rd17];
$L__BB3_19:
	mad.lo.s32 	%r56, %r22, 260, %r7;
	st.shared.f32 	[%r56], %f185;
	add.s32 	%r24, %r81, 256;
	setp.lt.u32 	%p10, %r81, 768;
	mov.u32 	%r81, %r24;
	@%p10 bra 	$L__BB3_17;
	bar.sync 	0;
	shr.u32 	%r57, %r1, 4;
	mov.u32 	%r58, _ZZ30steel_gemm_block_sparse_kernelE2As;
	mad.lo.s32 	%r59, %r57, 68, %r58;
	ld.shared.f32 	%f24, [%r59];
	shl.b32 	%r60, %r1, 4;
	and.b32  	%r61, %r60, 240;
	mov.u32 	%r62, _ZZ30steel_gemm_block_sparse_kernelE2Bs;
	add.s32 	%r63, %r62, %r61;
	ld.shared.f32 	%f25, [%r63];
	fma.rn.f32 	%f26, %f24, %f25, %f189;
	ld.shared.f32 	%f27, [%r63+4];
	fma.rn.f32 	%f28, %f24, %f27, %f188;
	ld.shared.f32 	%f29, [%r63+8];
	fma.rn.f32 	%f30, %f24, %f29, %f187;
	ld.shared.f32 	%f31, [%r63+12];
	fma.rn.f32 	%f32, %f24, %f31, %f186;
	ld.shared.f32 	%f33, [%r59+4];
	ld.shared.f32 	%f34, [%r63+260];
	fma.rn.f32 	%f35, %f33, %f34, %f26;
	ld.shared.f32 	%f36, [%r63+264];
	fma.rn.f32 	%f37, %f33, %f36, %f28;
	ld.shared.f32 	%f38, [%r63+268];
	fma.rn.f32 	%f39, %f33, %f38, %f30;
	ld.shared.f32 	%f40, [%r63+272];
	fma.rn.f32 	%f41, %f33, %f40, %f32;
	ld.shared.f32 	%f42, [%r59+8];
	ld.shared.f32 	%f43, [%r63+520];
	fma.rn.f32 	%f44, %f42, %f43, %f35;
	ld.shared.f32 	%f45, [%r63+524];
	fma.rn.f32 	%f46, %f42, %f45, %f37;
	ld.shared.f32 	%f47, [%r63+528];
	fma.rn.f32 	%f48, %f42, %f47, %f39;
	ld.shared.f32 	%f49, [%r63+532];
	fma.rn.f32 	%f50, %f42, %f49, %f41;
	ld.shared.f32 	%f51, [%r59+12];
	ld.shared.f32 	%f52, [%r63+780];
	fma.rn.f32 	%f53, %f51, %f52, %f44;
	ld.shared.f32 	%f54, [%r63+784];
	fma.rn.f32 	%f55, %f51, %f54, %f46;
	ld.shared.f32 	%f56, [%r63+788];
	fma.rn.f32 	%f57, %f51, %f56, %f48;
	ld.shared.f32 	%f58, [%r63+792];
	fma.rn.f32 	%f59, %f51, %f58, %f50;
	ld.shared.f32 	%f60, [%r59+16];
	ld.shared.f32 	%f61, [%r63+1040];
	fma.rn.f32 	%f62, %f60, %f61, %f53;
	ld.shared.f32 	%f63, [%r63+1044];
	fma.rn.f32 	%f64, %f60, %f63, %f55;
	ld.shared.f32 	%f65, [%r63+1048];
	fma.rn.f32 	%f66, %f60, %f65, %f57;
	ld.shared.f32 	%f67, [%r63+1052];
	fma.rn.f32 	%f68, %f60, %f67, %f59;
	ld.shared.f32 	%f69, [%r59+20];
	ld.shared.f32 	%f70, [%r63+1300];
	fma.rn.f32 	%f71, %f69, %f70, %f62;
	ld.shared.f32 	%f72, [%r63+1304];
	fma.rn.f32 	%f73, %f69, %f72, %f64;
	ld.shared.f32 	%f74, [%r63+1308];
	fma.rn.f32 	%f75, %f69, %f74, %f66;
	ld.shared.f32 	%f76, [%r63+1312];
	fma.rn.f32 	%f77, %f69, %f76, %f68;
	ld.shared.f32 	%f78, [%r59+24];
	ld.shared.f32 	%f79, [%r63+1560];
	fma.rn.f32 	%f80, %f78, %f79, %f71;
	ld.shared.f32 	%f81, [%r63+1564];
	fma.rn.f32 	%f82, %f78, %f81, %f73;
	ld.shared.f32 	%f83, [%r63+1568];
	fma.rn.f32 	%f84, %f78, %f83, %f75;
	ld.shared.f32 	%f85, [%r63+1572];
	fma.rn.f32 	%f86, %f78, %f85, %f77;
	ld.shared.f32 	%f87, [%r59+28];
	ld.shared.f32 	%f88, [%r63+1820];
	fma.rn.f32 	%f89, %f87, %f88, %f80;
	ld.shared.f32 	%f90, [%r63+1824];
	fma.rn.f32 	%f91, %f87, %f90, %f82;
	ld.shared.f32 	%f92, [%r63+1828];
	fma.rn.f32 	%f93, %f87, %f92, %f84;
	ld.shared.f32 	%f94, [%r63+1832];
	fma.rn.f32 	%f95, %f87, %f94, %f86;
	ld.shared.f32 	%f96, [%r59+32];
	ld.shared.f32 	%f97, [%r63+2080];
	fma.rn.f32 	%f98, %f96, %f97, %f89;
	ld.shared.f32 	%f99, [%r63+2084];
	fma.rn.f32 	%f100, %f96, %f99, %f91;
	ld.shared.f32 	%f101, [%r63+2088];
	fma.rn.f32 	%f102, %f96, %f101, %f93;
	ld.shared.f32 	%f103, [%r63+2092];
	fma.rn.f32 	%f104, %f96, %f103, %f95;
	ld.shared.f32 	%f105, [%r59+36];
	ld.shared.f32 	%f106, [%r63+2340];
	fma.rn.f32 	%f107, %f105, %f106, %f98;
	ld.shared.f32 	%f108, [%r63+2344];
	fma.rn.f32 	%f109, %f105, %f108, %f100;
	ld.shared.f32 	%f110, [%r63+2348];
	fma.rn.f32 	%f111, %f105, %f110, %f102;
	ld.shared.f32 	%f112, [%r63+2352];
	fma.rn.f32 	%f113, %f105, %f112, %f104;
	ld.shared.f32 	%f114, [%r59+40];
	ld.shared.f32 	%f115, [%r63+2600];
	fma.rn.f32 	%f116, %f114, %f115, %f107;
	ld.shared.f32 	%f117, [%r63+2604];
	fma.rn.f32 	%f118, %f114, %f117, %f109;
	ld.shared.f32 	%f119, [%r63+2608];
	fma.rn.f32 	%f120, %f114, %f119, %f111;
	ld.shared.f32 	%f121, [%r63+2612];
	fma.rn.f32 	%f122, %f114, %f121, %f113;
	ld.shared.f32 	%f123, [%r59+44];
	ld.shared.f32 	%f124, [%r63+2860];
	fma.rn.f32 	%f125, %f123, %f124, %f116;
	ld.shared.f32 	%f126, [%r63+2864];
	fma.rn.f32 	%f127, %f123, %f126, %f118;
	ld.shared.f32 	%f128, [%r63+2868];
	fma.rn.f32 	%f129, %f123, %f128, %f120;
	ld.shared.f32 	%f130, [%r63+2872];
	fma.rn.f32 	%f131, %f123, %f130, %f122;
	ld.shared.f32 	%f132, [%r59+48];
	ld.shared.f32 	%f133, [%r63+3120];
	fma.rn.f32 	%f134, %f132, %f133, %f125;
	ld.shared.f32 	%f135, [%r63+3124];
	fma.rn.f32 	%f136, %f132, %f135, %f127;
	ld.shared.f32 	%f137, [%r63+3128];
	fma.rn.f32 	%f138, %f132, %f137, %f129;
	ld.shared.f32 	%f139, [%r63+3132];
	fma.rn.f32 	%f140, %f132, %f139, %f131;
	ld.shared.f32 	%f141, [%r59+52];
	ld.shared.f32 	%f142, [%r63+3380];
	fma.rn.f32 	%f143, %f141, %f142, %f134;
	ld.shared.f32 	%f144, [%r63+3384];
	fma.rn.f32 	%f145, %f141, %f144, %f136;
	ld.shared.f32 	%f146, [%r63+3388];
	fma.rn.f32 	%f147, %f141, %f146, %f138;
	ld.shared.f32 	%f148, [%r63+3392];
	fma.rn.f32 	%f149, %f141, %f148, %f140;
	ld.shared.f32 	%f150, [%r59+56];
	ld.shared.f32 	%f151, [%r63+3640];
	fma.rn.f32 	%f152, %f150, %f151, %f143;
	ld.shared.f32 	%f153, [%r63+3644];
	fma.rn.f32 	%f154, %f150, %f153, %f145;
	ld.shared.f32 	%f155, [%r63+3648];
	fma.rn.f32 	%f156, %f150, %f155, %f147;
	ld.shared.f32 	%f157, [%r63+3652];
	fma.rn.f32 	%f158, %f150, %f157, %f149;
	ld.shared.f32 	%f159, [%r59+60];
	ld.shared.f32 	%f160, [%r63+3900];
	fma.rn.f32 	%f189, %f159, %f160, %f152;
	ld.shared.f32 	%f161, [%r63+3904];
	fma.rn.f32 	%f188, %f159, %f161, %f154;
	ld.shared.f32 	%f162, [%r63+3908];
	fma.rn.f32 	%f187, %f159, %f162, %f156;
	ld.shared.f32 	%f163, [%r63+3912];
	fma.rn.f32 	%f186, %f159, %f163, %f158;
	bar.sync 	0;
	add.s32 	%r76, %r76, 1;
	add.s32 	%r64, %r29, 15;
	shr.u32 	%r65, %r64, 4;
	setp.ne.s32 	%p11, %r76, %r65;
	@%p11 bra 	$L__BB3_12;
$L__BB3_21:
	setp.ge.s32 	%p12, %r3, %r27;
	@%p12 bra 	$L__BB3_39;
	setp.eq.f32 	%p13, %f18, 0f00000000;
	mad.lo.s32 	%r26, %r28, %r3, %r4;
	@%p13 bra 	$L__BB3_31;
	setp.ge.s32 	%p18, %r4, %r28;
	mul.wide.u32 	%rd19, %r26, 4;
	add.s64 	%rd5, %rd1, %rd19;
	@%p18 bra 	$L__BB3_25;
	ld.global.f32 	%f168, [%rd5];
	mul.f32 	%f169, %f18, %f168;
	fma.rn.f32 	%f170, %f17, %f189, %f169;
	st.global.f32 	[%rd5], %f170;
$L__BB3_25:
	add.s32 	%r69, %r4, 1;
	setp.ge.s32 	%p19, %r69, %r28;
	@%p19 bra 	$L__BB3_27;
	ld.global.f32 	%f171, [%rd5+4];
	mul.f32 	%f172, %f18, %f171;
	fma.rn.f32 	%f173, %f17, %f188, %f172;
	st.global.f32 	[%rd5+4], %f173;
$L__BB3_27:
	add.s32 	%r70, %r4, 2;
	setp.ge.s32 	%p20, %r70, %r28;
	@%p20 bra 	$L__BB3_29;
	ld.global.f32 	%f174, [%rd5+8];
	mul.f32 	%f175, %f18, %f174;
	fma.rn.f32 	%f176, %f17, %f187, %f175;
	st.global.f32 	[%rd5+8], %f176;
$L__BB3_29:
	add.s32 	%r71, %r4, 3;
	setp.ge.s32 	%p21, %r71, %r28;
	@%p21 bra 	$L__BB3_39;
	ld.global.f32 	%f177, [%rd5+12];
	mul.f32 	%f178, %f18, %f177;
	fma.rn.f32 	%f179, %f17, %f186, %f178;
	st.global.f32 	[%rd5+12], %f179;
	bra.uni 	$L__BB3_39;
$L__BB3_31:
	setp.ge.s32 	%p14, %r4, %r28;
	mul.wide.u32 	%rd18, %r26, 4;
	add.s64 	%rd6, %rd1, %rd18;
	@%p14 bra 	$L__BB3_33;
	mul.f32 	%f164, %f17, %f189;
	st.global.f32 	[%rd6], %f164;
$L__BB3_33:
	add.s32 	%r66, %r4, 1;
	setp.ge.s32 	%p15, %r66, %r28;
	@%p15 bra 	$L__BB3_35;
	mul.f32 	%f165, %f17, %f188;
	st.global.f32 	[%rd6+4], %f165;
$L__BB3_35:
	add.s32 	%r67, %r4, 2;
	setp.ge.s32 	%p16, %r67, %r28;
	@%p16 bra 	$L__BB3_37;
	mul.f32 	%f166, %f17, %f187;
	st.global.f32 	[%rd6+8], %f166;
$L__BB3_37:
	add.s32 	%r68, %r4, 3;
	setp.ge.s32 	%p17, %r68, %r28;
	@%p17 bra 	$L__BB3_39;
	mul.f32 	%f167, %f17, %f186;
	st.global.f32 	[%rd6+12], %f167;
$L__BB3_39:
	ret;

}
	// .globl	steel_gemm_attention_masked_kernel
.visible .entry steel_gemm_attention_masked_kernel(
	.param .u64 .ptr .align 1 steel_gemm_attention_masked_kernel_param_0,
	.param .u64 .ptr .align 1 steel_gemm_attention_masked_kernel_param_1,
	.param .u64 .ptr .align 1 steel_gemm_attention_masked_kernel_param_2,
	.param .u64 .ptr .align 1 steel_gemm_attention_masked_kernel_param_3,
	.param .u64 .ptr .align 1 steel_gemm_attention_masked_kernel_param_4,
	.param .u32 steel_gemm_attention_masked_kernel_param_5,
	.param .u32 steel_gemm_attention_masked_kernel_param_6,
	.param .u32 steel_gemm_attention_masked_kernel_param_7,
	.param .u32 steel_gemm_attention_masked_kernel_param_8,
	.param .u32 steel_gemm_attention_masked_kernel_param_9,
	.param .f32 steel_gemm_attention_masked_kernel_param_10,
	.param .u32 steel_gemm_attention_masked_kernel_param_11,
	.param .u32 steel_gemm_attention_masked_kernel_param_12
)
{
	.reg .pred 	%p<88>;
	.reg .b32 	%r<135>;
	.reg .b32 	%f<344>;
	.reg .b64 	%rd<23>;
	// demoted variable
	.shared .align 4 .b8 _ZZ34steel_gemm_attention_masked_kernelE2Qs[4352];
	// demoted variable
	.shared .align 4 .b8 _ZZ34steel_gemm_attention_masked_kernelE2Ks[4160];
	// demoted variable
	.shared .align 4 .b8 _ZZ34steel_gemm_attention_masked_kernelE8tile_max[256];
	// demoted variable
	.shared .align 4 .b8 _ZZ34steel_gemm_attention_masked_kernelE8tile_sum[256];
	ld.param.u64 	%rd4, [steel_gemm_attention_masked_kernel_param_0];
	ld.param.u64 	%rd5, [steel_gemm_attention_masked_kernel_param_1];
	ld.param.u32 	%r43, [steel_gemm_attention_masked_kernel_param_7];
	ld.param.u32 	%r44, [steel_gemm_attention_masked_kernel_param_8];
	ld.param.u32 	%r45, [steel_gemm_attention_masked_kernel_param_9];
	ld.param.f32 	%f67, [steel_gemm_attention_masked_kernel_param_10];
	ld.param.u32 	%r46, [steel_gemm_attention_masked_kernel_param_11];
	ld.param.u32 	%r47, [steel_gemm_attention_masked_kernel_param_12];
	mov.u32 	%r1, %ctaid.z;
	mov.u32 	%r48, %ctaid.x;
	mov.u32 	%r2, %ctaid.y;
	mov.u32 	%r3, %tid.x;
	shr.u32 	%r4, %r3, 4;
	shl.b32 	%r49, %r3, 2;
	and.b32  	%r5, %r49, 60;
	shl.b32 	%r6, %r48, 6;
	or.b32  	%r7, %r6, %r4;
	shl.b32 	%r8, %r2, 6;
	or.b32  	%r9, %r5, %r8;
	mul.lo.s32 	%r10, %r1, %r43;
	setp.gt.u32 	%p1, %r3, 63;
	@%p1 bra 	$L__BB4_2;
	mov.u32 	%r51, _ZZ34steel_gemm_attention_masked_kernelE8tile_max;
	add.s32 	%r52, %r51, %r49;
	mov.b32 	%r53, -8388609;
	st.shared.u32 	[%r52], %r53;
	mov.u32 	%r54, _ZZ34steel_gemm_attention_masked_kernelE8tile_sum;
	add.s32 	%r55, %r54, %r49;
	mov.b32 	%r56, 0;
	st.shared.u32 	[%r55], %r56;
$L__BB4_2:
	bar.sync 	0;
	setp.lt.s32 	%p2, %r45, 1;
	mov.f32 	%f315, 0f00000000;
	mov.f32 	%f316, %f315;
	mov.f32 	%f317, %f315;
	mov.f32 	%f318, %f315;
	@%p2 bra 	$L__BB4_13;
	add.s32 	%r58, %r45, 15;
	shr.u32 	%r11, %r58, 4;
	and.b32  	%r12, %r3, 15;
	and.b32  	%r59, %r3, 63;
	add.s32 	%r13, %r59, %r8;
	mad.lo.s32 	%r60, %r1, %r44, %r13;
	mul.lo.s32 	%r14, %r60, %r45;
	and.b32  	%r62, %r49, 252;
	mov.u32 	%r63, _ZZ34steel_gemm_attention_masked_kernelE2Ks;
	add.s32 	%r15, %r63, %r62;
	mad.lo.s32 	%r65, %r4, 68, %r5;
	mov.u32 	%r66, _ZZ34steel_gemm_attention_masked_kernelE2Qs;
	add.s32 	%r16, %r66, %r65;
	add.s32 	%r67, %r4, %r10;
	add.s32 	%r68, %r67, %r6;
	mad.lo.s32 	%r17, %r45, %r68, %r12;
	shl.b32 	%r18, %r45, 4;
	cvta.to.global.u64 	%rd1, %rd5;
	cvta.to.global.u64 	%rd2, %rd4;
	mov.b32 	%r129, 0;
	mov.f32 	%f315, 0f00000000;
$L__BB4_4:
	shl.b32 	%r20, %r129, 4;
	or.b32  	%r21, %r12, %r20;
	add.s32 	%r131, %r17, %r20;
	mov.u32 	%r130, %r7;
	mov.u32 	%r132, %r16;
	mov.u32 	%r133, %r3;
$L__BB4_5:
	setp.ge.s32 	%p3, %r21, %r45;
	setp.ge.s32 	%p4, %r130, %r43;
	mov.f32 	%f329, 0f00000000;
	or.pred  	%p5, %p4, %p3;
	@%p5 bra 	$L__BB4_7;
	mul.wide.s32 	%rd9, %r131, 4;
	add.s64 	%rd10, %rd2, %rd9;
	ld.global.nc.f32 	%f329, [%rd10];
$L__BB4_7:
	st.shared.f32 	[%r132], %f329;
	add.s32 	%r30, %r133, 256;
	add.s32 	%r132, %r132, 1088;
	add.s32 	%r131, %r131, %r18;
	add.s32 	%r130, %r130, 16;
	setp.lt.u32 	%p6, %r133, 768;
	mov.u32 	%r133, %r30;
	@%p6 bra 	$L__BB4_5;
	mov.u32 	%r134, %r3;
$L__BB4_9:
	setp.ge.s32 	%p7, %r13, %r44;
	shr.u32 	%r35, %r134, 6;
	add.s32 	%r36, %r35, %r20;
	setp.ge.s32 	%p8, %r36, %r45;
	mov.f32 	%f330, 0f00000000;
	or.pred  	%p9, %p8, %p7;
	@%p9 bra 	$L__BB4_11;
	add.s32 	%r70, %r14, %r36;
	mul.wide.s32 	%rd11, %r70, 4;
	add.s64 	%rd12, %rd1, %rd11;
	ld.global.nc.f32 	%f330, [%rd12];
$L__BB4_11:
	mad.lo.s32 	%r71, %r35, 260, %r15;
	st.shared.f32 	[%r71], %f330;
	add.s32 	%r37, %r134, 256;
	setp.lt.u32 	%p10, %r134, 768;
	mov.u32 	%r134, %r37;
	@%p10 bra 	$L__BB4_9;
	bar.sync 	0;
	mov.u32 	%r72, _ZZ34steel_gemm_attention_masked_kernelE2Qs;
	mad.lo.s32 	%r73, %r4, 68, %r72;
	ld.shared.f32 	%f72, [%r73];
	shl.b32 	%r74, %r5, 2;
	mov.u32 	%r75, _ZZ34steel_gemm_attention_masked_kernelE2Ks;
	add.s32 	%r76, %r75, %r74;
	ld.shared.f32 	%f73, [%r76];
	fma.rn.f32 	%f74, %f72, %f73, %f318;
	ld.shared.f32 	%f75, [%r76+4];
	fma.rn.f32 	%f76, %f72, %f75, %f317;
	ld.shared.f32 	%f77, [%r76+8];
	fma.rn.f32 	%f78, %f72, %f77, %f316;
	ld.shared.f32 	%f79, [%r76+12];
	fma.rn.f32 	%f80, %f72, %f79, %f315;
	ld.shared.f32 	%f81, [%r73+4];
	ld.shared.f32 	%f82, [%r76+260];
	fma.rn.f32 	%f83, %f81, %f82, %f74;
	ld.shared.f32 	%f84, [%r76+264];
	fma.rn.f32 	%f85, %f81, %f84, %f76;
	ld.shared.f32 	%f86, [%r76+268];
	fma.rn.f32 	%f87, %f81, %f86, %f78;
	ld.shared.f32 	%f88, [%r76+272];
	fma.rn.f32 	%f89, %f81, %f88, %f80;
	ld.shared.f32 	%f90, [%r73+8];
	ld.shared.f32 	%f91, [%r76+520];
	fma.rn.f32 	%f92, %f90, %f91, %f83;
	ld.shared.f32 	%f93, [%r76+524];
	fma.rn.f32 	%f94, %f90, %f93, %f85;
	ld.shared.f32 	%f95, [%r76+528];
	fma.rn.f32 	%f96, %f90, %f95, %f87;
	ld.shared.f32 	%f97, [%r76+532];
	fma.rn.f32 	%f98, %f90, %f97, %f89;
	ld.shared.f32 	%f99, [%r73+12];
	ld.shared.f32 	%f100, [%r76+780];
	fma.rn.f32 	%f101, %f99, %f100, %f92;
	ld.shared.f32 	%f102, [%r76+784];
	fma.rn.f32 	%f103, %f99, %f102, %f94;
	ld.shared.f32 	%f104, [%r76+788];
	fma.rn.f32 	%f105, %f99, %f104, %f96;
	ld.shared.f32 	%f106, [%r76+792];
	fma.rn.f32 	%f107, %f99, %f106, %f98;
	ld.shared.f32 	%f108, [%r73+16];
	ld.shared.f32 	%f109, [%r76+1040];
	fma.rn.f32 	%f110, %f108, %f109, %f101;
	ld.shared.f32 	%f111, [%r76+1044];
	fma.rn.f32 	%f112, %f108, %f111, %f103;
	ld.shared.f32 	%f113, [%r76+1048];
	fma.rn.f32 	%f114, %f108, %f113, %f105;
	ld.shared.f32 	%f115, [%r76+1052];
	fma.rn.f32 	%f116, %f108, %f115, %f107;
	ld.shared.f32 	%f117, [%r73+20];
	ld.shared.f32 	%f118, [%r76+1300];
	fma.rn.f32 	%f119, %f117, %f118, %f110;
	ld.shared.f32 	%f120, [%r76+1304];
	fma.rn.f32 	%f121, %f117, %f120, %f112;
	ld.shared.f32 	%f122, [%r76+1308];
	fma.rn.f32 	%f123, %f117, %f122, %f114;
	ld.shared.f32 	%f124, [%r76+1312];
	fma.rn.f32 	%f125, %f117, %f124, %f116;
	ld.shared.f32 	%f126, [%r73+24];
	ld.shared.f32 	%f127, [%r76+1560];
	fma.rn.f32 	%f128, %f126, %f127, %f119;
	ld.shared.f32 	%f129, [%r76+1564];
	fma.rn.f32 	%f130, %f126, %f129, %f121;
	ld.shared.f32 	%f131, [%r76+1568];
	fma.rn.f32 	%f132, %f126, %f131, %f123;
	ld.shared.f32 	%f133, [%r76+1572];
	fma.rn.f32 	%f134, %f126, %f133, %f125;
	ld.shared.f32 	%f135, [%r73+28];
	ld.shared.f32 	%f136, [%r76+1820];
	fma.rn.f32 	%f137, %f135, %f136, %f128;
	ld.shared.f32 	%f138, [%r76+1824];
	fma.rn.f32 	%f139, %f135, %f138, %f130;
	ld.shared.f32 	%f140, [%r76+1828];
	fma.rn.f32 	%f141, %f135, %f140, %f132;
	ld.shared.f32 	%f142, [%r76+1832];
	fma.rn.f32 	%f143, %f135, %f142, %f134;
	ld.shared.f32 	%f144, [%r73+32];
	ld.shared.f32 	%f145, [%r76+2080];
	fma.rn.f32 	%f146, %f144, %f145, %f137;
	ld.shared.f32 	%f147, [%r76+2084];
	fma.rn.f32 	%f148, %f144, %f147, %f139;
	ld.shared.f32 	%f149, [%r76+2088];
	fma.rn.f32 	%f150, %f144, %f149, %f141;
	ld.shared.f32 	%f151, [%r76+2092];
	fma.rn.f32 	%f152, %f144, %f151, %f143;
	ld.shared.f32 	%f153, [%r73+36];
	ld.shared.f32 	%f154, [%r76+2340];
	fma.rn.f32 	%f155, %f153, %f154, %f146;
	ld.shared.f32 	%f156, [%r76+2344];
	fma.rn.f32 	%f157, %f153, %f156, %f148;
	ld.shared.f32 	%f158, [%r76+2348];
	fma.rn.f32 	%f159, %f153, %f158, %f150;
	ld.shared.f32 	%f160, [%r76+2352];
	fma.rn.f32 	%f161, %f153, %f160, %f152;
	ld.shared.f32 	%f162, [%r73+40];
	ld.shared.f32 	%f163, [%r76+2600];
	fma.rn.f32 	%f164, %f162, %f163, %f155;
	ld.shared.f32 	%f165, [%r76+2604];
	fma.rn.f32 	%f166, %f162, %f165, %f157;
	ld.shared.f32 	%f167, [%r76+2608];
	fma.rn.f32 	%f168, %f162, %f167, %f159;
	ld.shared.f32 	%f169, [%r76+2612];
	fma.rn.f32 	%f170, %f162, %f169, %f161;
	ld.shared.f32 	%f171, [%r73+44];
	ld.shared.f32 	%f172, [%r76+2860];
	fma.rn.f32 	%f173, %f171, %f172, %f164;
	ld.shared.f32 	%f174, [%r76+2864];
	fma.rn.f32 	%f175, %f171, %f174, %f166;
	ld.shared.f32 	%f176, [%r76+2868];
	fma.rn.f32 	%f177, %f171, %f176, %f168;
	ld.shared.f32 	%f178, [%r76+2872];
	fma.rn.f32 	%f179, %f171, %f178, %f170;
	ld.shared.f32 	%f180, [%r73+48];
	ld.shared.f32 	%f181, [%r76+3120];
	fma.rn.f32 	%f182, %f180, %f181, %f173;
	ld.shared.f32 	%f183, [%r76+3124];
	fma.rn.f32 	%f184, %f180, %f183, %f175;
	ld.shared.f32 	%f185, [%r76+3128];
	fma.rn.f32 	%f186, %f180, %f185, %f177;
	ld.shared.f32 	%f187, [%r76+3132];
	fma.rn.f32 	%f188, %f180, %f187, %f179;
	ld.shared.f32 	%f189, [%r73+52];
	ld.shared.f32 	%f190, [%r76+3380];
	fma.rn.f32 	%f191, %f189, %f190, %f182;
	ld.shared.f32 	%f192, [%r76+3384];
	fma.rn.f32 	%f193, %f189, %f192, %f184;
	ld.shared.f32 	%f194, [%r76+3388];
	fma.rn.f32 	%f195, %f189, %f194, %f186;
	ld.shared.f32 	%f196, [%r76+3392];
	fma.rn.f32 	%f197, %f189, %f196, %f188;
	ld.shared.f32 	%f198, [%r73+56];
	ld.shared.f32 	%f199, [%r76+3640];
	fma.rn.f32 	%f200, %f198, %f199, %f191;
	ld.shared.f32 	%f201, [%r76+3644];
	fma.rn.f32 	%f202, %f198, %f201, %f193;
	ld.shared.f32 	%f203, [%r76+3648];
	fma.rn.f32 	%f204, %f198, %f203, %f195;
	ld.shared.f32 	%f205, [%r76+3652];
	fma.rn.f32 	%f206, %f198, %f205, %f197;
	ld.shared.f32 	%f207, [%r73+60];
	ld.shared.f32 	%f208, [%r76+3900];
	fma.rn.f32 	%f318, %f207, %f208, %f200;
	ld.shared.f32 	%f209, [%r76+3904];
	fma.rn.f32 	%f317, %f207, %f209, %f202;
	ld.shared.f32 	%f210, [%r76+3908];
	fma.rn.f32 	%f316, %f207, %f210, %f204;
	ld.shared.f32 	%f211, [%r76+3912];
	fma.rn.f32 	%f315, %f207, %f211, %f206;
	bar.sync 	0;
	add.s32 	%r129, %r129, 1;
	setp.eq.s32 	%p11, %r129, %r11;
	@%p11 bra 	$L__BB4_13;
	bra.uni 	$L__BB4_4;
$L__BB4_13:
	sub.s32 	%r23, %r7, %r47;
	setp.eq.s32 	%p12, %r46, 4;
	mov.f32 	%f334, 0fFF7FFFFF;
	mov.f32 	%f335, 0fFF7FFFFF;
	@%p12 bra 	$L__BB4_17;
	setp.ne.s32 	%p13, %r46, 1;
	@%p13 bra 	$L__BB4_29;
	add.s32 	%r82, %r47, %r7;
	setp.ge.s32 	%p38, %r7, %r43;
	setp.lt.s32 	%p39, %r7, %r43;
	setp.lt.s32 	%p40, %r9, %r44;
	and.pred  	%p41, %p40, %p39;
	setp.le.s32 	%p42, %r9, %r82;
	and.pred  	%p43, %p41, %p42;
	mul.f32 	%f221, %f67, %f318;
	max.f32 	%f222, %f221, 0fFF7FFFFF;
	selp.f32 	%f334, %f221, 0fFF7FFFFF, %p43;
	selp.f32 	%f223, %f222, 0fFF7FFFFF, %p43;
	add.s32 	%r84, %r9, 1;
	setp.lt.s32 	%p44, %r84, %r44;
	and.pred  	%p45, %p44, %p39;
	setp.lt.s32 	%p46, %r9, %r82;
	and.pred  	%p47, %p45, %p46;
	mul.f32 	%f224, %f67, %f317;
	max.f32 	%f225, %f223, %f224;
	selp.f32 	%f333, %f224, 0fFF7FFFFF, %p47;
	selp.f32 	%f226, %f225, %f223, %p47;
	add.s32 	%r85, %r9, 2;
	setp.lt.s32 	%p48, %r85, %r44;
	and.pred  	%p49, %p48, %p39;
	setp.le.s32 	%p50, %r85, %r82;
	and.pred  	%p51, %p49, %p50;
	mul.f32 	%f227, %f67, %f316;
	max.f32 	%f228, %f226, %f227;
	selp.f32 	%f332, %f227, 0fFF7FFFFF, %p51;
	selp.f32 	%f335, %f228, %f226, %p51;
	add.s32 	%r86, %r9, 3;
	setp.ge.s32 	%p52, %r86, %r44;
	or.pred  	%p53, %p52, %p38;
	setp.gt.s32 	%p54, %r86, %r82;
	mov.f32 	%f331, 0fFF7FFFFF;
	or.pred  	%p55, %p53, %p54;
	@%p55 bra 	$L__BB4_31;
	mul.f32 	%f331, %f67, %f315;
	max.f32 	%f335, %f335, %f331;
	bra.uni 	$L__BB4_31;
$L__BB4_17:
	setp.ge.s32 	%p14, %r7, %r43;
	setp.ge.s32 	%p15, %r9, %r44;
	or.pred  	%p16, %p15, %p14;
	@%p16 bra 	$L__BB4_20;
	setp.gt.u32 	%p17, %r9, %r7;
	setp.le.s32 	%p18, %r9, %r23;
	or.pred  	%p19, %p17, %p18;
	@%p19 bra 	$L__BB4_20;
	mul.f32 	%f334, %f67, %f318;
	max.f32 	%f335, %f334, 0fFF7FFFFF;
$L__BB4_20:
	setp.ge.s32 	%p20, %r7, %r43;
	add.s32 	%r78, %r9, 1;
	setp.ge.s32 	%p21, %r78, %r44;
	or.pred  	%p22, %p21, %p20;
	mov.f32 	%f333, 0fFF7FFFFF;
	@%p22 bra 	$L__BB4_23;
	setp.ge.u32 	%p23, %r9, %r7;
	setp.lt.s32 	%p24, %r9, %r23;
	or.pred  	%p25, %p23, %p24;
	@%p25 bra 	$L__BB4_23;
	mul.f32 	%f333, %f67, %f317;
	max.f32 	%f335, %f335, %f333;
$L__BB4_23:
	setp.ge.s32 	%p26, %r7, %r43;
	add.s32 	%r24, %r9, 2;
	setp.ge.s32 	%p27, %r24, %r44;
	or.pred  	%p28, %p27, %p26;
	mov.f32 	%f332, 0fFF7FFFFF;
	@%p28 bra 	$L__BB4_26;
	setp.gt.u32 	%p29, %r24, %r7;
	setp.le.s32 	%p30, %r24, %r23;
	or.pred  	%p31, %p29, %p30;
	@%p31 bra 	$L__BB4_26;
	mul.f32 	%f332, %f67, %f316;
	max.f32 	%f335, %f335, %f332;
$L__BB4_26:
	setp.ge.s32 	%p32, %r7, %r43;
	add.s32 	%r25, %r9, 3;
	setp.ge.s32 	%p33, %r25, %r44;
	mov.f32 	%f331, 0fFF7FFFFF;
	or.pred  	%p34, %p33, %p32;
	@%p34 bra 	$L__BB4_31;
	setp.gt.u32 	%p35, %r25, %r7;
	setp.le.s32 	%p36, %r25, %r23;
	or.pred  	%p37, %p35, %p36;
	@%p37 bra 	$L__BB4_31;
	mul.f32 	%f331, %f67, %f315;
	max.f32 	%f335, %f335, %f331;
	bra.uni 	$L__BB4_31;
$L__BB4_29:
	setp.ge.s32 	%p56, %r7, %r43;
	setp.lt.s32 	%p57, %r7, %r43;
	setp.lt.s32 	%p58, %r9, %r44;
	and.pred  	%p59, %p58, %p57;
	mul.f32 	%f230, %f67, %f318;
	max.f32 	%f231, %f230, 0fFF7FFFFF;
	selp.f32 	%f334, %f230, 0fFF7FFFFF, %p59;
	selp.f32 	%f232, %f231, 0fFF7FFFFF, %p59;
	add.s32 	%r87, %r9, 1;
	setp.lt.s32 	%p60, %r87, %r44;
	and.pred  	%p61, %p60, %p57;
	mul.f32 	%f233, %f67, %f317;
	max.f32 	%f234, %f232, %f233;
	selp.f32 	%f333, %f233, 0fFF7FFFFF, %p61;
	selp.f32 	%f235, %f234, %f232, %p61;
	add.s32 	%r88, %r9, 2;
	setp.lt.s32 	%p62, %r88, %r44;
	and.pred  	%p63, %p62, %p57;
	mul.f32 	%f236, %f67, %f316;
	max.f32 	%f237, %f235, %f236;
	selp.f32 	%f332, %f236, 0fFF7FFFFF, %p63;
	selp.f32 	%f335, %f237, %f235, %p63;
	add.s32 	%r89, %r9, 3;
	setp.ge.s32 	%p64, %r89, %r44;
	mov.f32 	%f331, 0fFF7FFFFF;
	or.pred  	%p65, %p64, %p56;
	@%p65 bra 	$L__BB4_31;
	mul.f32 	%f331, %f67, %f315;
	max.f32 	%f335, %f335, %f331;
$L__BB4_31:
	mov.b32 	%r90, %f335;
	shfl.sync.down.b32	%r91|%p66, %r90, 16, 31, -1;
	mov.b32 	%f238, %r91;
	max.f32 	%f239, %f335, %f238;
	mov.b32 	%r92, %f239;
	shfl.sync.down.b32	%r93|%p67, %r92, 8, 31, -1;
	mov.b32 	%f240, %r93;
	max.f32 	%f241, %f239, %f240;
	mov.b32 	%r94, %f241;
	shfl.sync.down.b32	%r95|%p68, %r94, 4, 31, -1;
	mov.b32 	%f242, %r95;
	max.f32 	%f243, %f241, %f242;
	mov.b32 	%r96, %f243;
	shfl.sync.down.b32	%r97|%p69, %r96, 2, 31, -1;
	mov.b32 	%f244, %r97;
	max.f32 	%f245, %f243, %f244;
	mov.b32 	%r98, %f245;
	shfl.sync.down.b32	%r99|%p70, %r98, 1, 31, -1;
	mov.b32 	%f246, %r99;
	max.f32 	%f48, %f245, %f246;
	and.b32  	%r39, %r3, 31;
	setp.ne.s32 	%p71, %r39, 0;
	shl.b32 	%r100, %r4, 2;
	mov.u32 	%r101, _ZZ34steel_gemm_attention_masked_kernelE8tile_max;
	add.s32 	%r40, %r101, %r100;
	@%p71 bra 	$L__BB4_33;
	mov.b32 	%r102, %f48;
	atom.shared.max.s32 	%r103, [%r40], %r102;
$L__BB4_33:
	bar.sync 	0;
	ld.shared.f32 	%f49, [%r40];
	setp.leu.f32 	%p72, %f334, 0fFF7FFFFF;
	mov.f32 	%f336, 0f00000000;
	mov.f32 	%f339, %f336;
	@%p72 bra 	$L__BB4_35;
	sub.f32 	%f248, %f334, %f49;
	fma.rn.f32 	%f249, %f248, 0f3BBB989D, 0f3F000000;
	cvt.sat.f32.f32 	%f250, %f249;
	mov.f32 	%f251, 0f4B400001;
	mov.f32 	%f252, 0f437C0000;
	fma.rm.f32 	%f253, %f250, %f252, %f251;
	add.f32 	%f254, %f253, 0fCB40007F;
	neg.f32 	%f255, %f254;
	fma.rn.f32 	%f256, %f248, 0f3FB8AA3B, %f255;
	fma.rn.f32 	%f257, %f248, 0f32A57060, %f256;
	mov.b32 	%r104, %f253;
	shl.b32 	%r105, %r104, 23;
	mov.b32 	%f258, %r105;
	ex2.approx.ftz.f32 	%f259, %f257;
	mul.f32 	%f336, %f259, %f258;
	add.f32 	%f339, %f336, 0f00000000;
$L__BB4_35:
	setp.leu.f32 	%p73, %f333, 0fFF7FFFFF;
	mov.f32 	%f338, 0f00000000;
	@%p73 bra 	$L__BB4_37;
	sub.f32 	%f261, %f333, %f49;
	fma.rn.f32 	%f262, %f261, 0f3BBB989D, 0f3F000000;
	cvt.sat.f32.f32 	%f263, %f262;
	mov.f32 	%f264, 0f4B400001;
	mov.f32 	%f265, 0f437C0000;
	fma.rm.f32 	%f266, %f263, %f265, %f264;
	add.f32 	%f267, %f266, 0fCB40007F;
	neg.f32 	%f268, %f267;
	fma.rn.f32 	%f269, %f261, 0f3FB8AA3B, %f268;
	fma.rn.f32 	%f270, %f261, 0f32A57060, %f269;
	mov.b32 	%r106, %f266;
	shl.b32 	%r107, %r106, 23;
	mov.b32 	%f271, %r107;
	ex2.approx.ftz.f32 	%f272, %f270;
	mul.f32 	%f338, %f272, %f271;
	add.f32 	%f339, %f339, %f338;
$L__BB4_37:
	setp.leu.f32 	%p74, %f332, 0fFF7FFFFF;
	mov.f32 	%f340, 0f00000000;
	@%p74 bra 	$L__BB4_39;
	sub.f32 	%f274, %f332, %f49;
	fma.rn.f32 	%f275, %f274, 0f3BBB989D, 0f3F000000;
	cvt.sat.f32.f32 	%f276, %f275;
	mov.f32 	%f277, 0f4B400001;
	mov.f32 	%f278, 0f437C0000;
	fma.rm.f32 	%f279, %f276, %f278, %f277;
	add.f32 	%f280, %f279, 0fCB40007F;
	neg.f32 	%f281, %f280;
	fma.rn.f32 	%f282, %f274, 0f3FB8AA3B, %f281;
	fma.rn.f32 	%f283, %f274, 0f32A57060, %f282;
	mov.b32 	%r108, %f279;
	shl.b32 	%r109, %r108, 23;
	mov.b32 	%f284, %r109;
	ex2.approx.ftz.f32 	%f285, %f283;
	mul.f32 	%f340, %f285, %f284;
	add.f32 	%f339, %f339, %f340;
$L__BB4_39:
	setp.leu.f32 	%p75, %f331, 0fFF7FFFFF;
	mov.f32 	%f342, 0f00000000;
	@%p75 bra 	$L__BB4_41;
	sub.f32 	%f287, %f331, %f49;
	fma.rn.f32 	%f288, %f287, 0f3BBB989D, 0f3F000000;
	cvt.sat.f32.f32 	%f289, %f288;
	mov.f32 	%f290, 0f4B400001;
	mov.f32 	%f291, 0f437C0000;
	fma.rm.f32 	%f292, %f289, %f291, %f290;
	add.f32 	%f293, %f292, 0fCB40007F;
	neg.f32 	%f294, %f293;
	fma.rn.f32 	%f295, %f287, 0f3FB8AA3B, %f294;
	fma.rn.f32 	%f296, %f287, 0f32A57060, %f295;
	mov.b32 	%r110, %f292;
	shl.b32 	%r111, %r110, 23;
	mov.b32 	%f297, %r111;
	ex2.approx.ftz.f32 	%f298, %f296;
	mul.f32 	%f342, %f298, %f297;
	add.f32 	%f339, %f339, %f342;
$L__BB4_41:
	setp.ne.s32 	%p76, %r39, 0;
	mov.b32 	%r112, %f339;
	shfl.sync.down.b32	%r113|%p77, %r112, 16, 31, -1;
	mov.b32 	%f299, %r113;
	add.f32 	%f300, %f339, %f299;
	mov.b32 	%r114, %f300;
	shfl.sync.down.b32	%r115|%p78, %r114, 8, 31, -1;
	mov.b32 	%f301, %r115;
	add.f32 	%f302, %f300, %f301;
	mov.b32 	%r116, %f302;
	shfl.sync.down.b32	%r117|%p79, %r116, 4, 31, -1;
	mov.b32 	%f303, %r117;
	add.f32 	%f304, %f302, %f303;
	mov.b32 	%r118, %f304;
	shfl.sync.down.b32	%r119|%p80, %r118, 2, 31, -1;
	mov.b32 	%f305, %r119;
	add.f32 	%f306, %f304, %f305;
	mov.b32 	%r120, %f306;
	shfl.sync.down.b32	%r121|%p81, %r120, 1, 31, -1;
	mov.b32 	%f307, %r121;
	add.f32 	%f66, %f306, %f307;
	mov.u32 	%r123, _ZZ34steel_gemm_attention_masked_kernelE8tile_sum;
	add.s32 	%r41, %r123, %r100;
	@%p76 bra 	$L__BB4_43;
	atom.shared.add.f32 	%f308, [%r41], %f66;
$L__BB4_43:
	setp.ge.s32 	%p82, %r7, %r43;
	bar.sync 	0;
	@%p82 bra 	$L__BB4_54;
	ld.param.u64 	%rd20, [steel_gemm_attention_masked_kernel_param_2];
	add.s32 	%r42, %r10, %r7;
	mad.lo.s32 	%r124, %r42, %r44, %r9;
	setp.ge.s32 	%p83, %r9, %r44;
	cvta.to.global.u64 	%rd13, %rd20;
	mul.wide.s32 	%rd14, %r124, 4;
	add.s64 	%rd3, %rd13, %rd14;
	@%p83 bra 	$L__BB4_46;
	st.global.f32 	[%rd3], %f336;
$L__BB4_46:
	add.s32 	%r125, %r9, 1;
	setp.ge.s32 	%p84, %r125, %r44;
	@%p84 bra 	$L__BB4_48;
	st.global.f32 	[%rd3+4], %f338;
$L__BB4_48:
	add.s32 	%r126, %r9, 2;
	setp.ge.s32 	%p85, %r126, %r44;
	@%p85 bra 	$L__BB4_50;
	st.global.f32 	[%rd3+8], %f340;
$L__BB4_50:
	add.s32 	%r127, %r9, 3;
	setp.ge.s32 	%p86, %r127, %r44;
	@%p86 bra 	$L__BB4_52;
	st.global.f32 	[%rd3+12], %f342;
$L__BB4_52:
	or.b32  	%r128, %r5, %r2;
	setp.ne.s32 	%p87, %r128, 0;
	@%p87 bra 	$L__BB4_54;
	ld.param.u64 	%rd22, [steel_gemm_attention_masked_kernel_param_4];
	ld.param.u64 	%rd21, [steel_gemm_attention_masked_kernel_param_3];
	ld.shared.f32 	%f309, [%r40];
	cvta.to.global.u64 	%rd15, %rd21;
	mul.wide.s32 	%rd16, %r42, 4;
	add.s64 	%rd17, %rd15, %rd16;
	st.global.f32 	[%rd17], %f309;
	ld.shared.f32 	%f310, [%r41];
	cvta.to.global.u64 	%rd18, %rd22;
	add.s64 	%rd19, %rd18, %rd16;
	st.global.f32 	[%rd19], %f310;
$L__BB4_54:
	ret;

}


// ===== COMPILED SASS (sm_100) =====

	.target	sm_100

	.elftype	@"ET_EXEC"


//--------------------- .note.nv.tkinfo           --------------------------
	.section	.note.nv.tkinfo,"",@"SHT_NOTE"
	.sectionflags	@"SHF_NOTE_NV_TKINFO"
	.tkinfo
        /*0018*/ 	.word	0x00000002
        /*0030*/ 	.string	""
        /*0030*/ 	.string	"ptxas"
        /*0030*/ 	.string	"Cuda compilation tools, release 13.0, V13.0.88"
        /*0030*/ 	.string	"Build cuda_13.0.r13.0/compiler.36424714_0"
        /*0030*/ 	.string	"-arch sm_100 -m 64 "



//--------------------- .note.nv.cuinfo           --------------------------
	.section	.note.nv.cuinfo,"",@"SHT_NOTE"
	.sectionflags	@"SHF_NOTE_NV_CUINFO"
        /*0018*/ 	.short	0x0002
        /*001a*/ 	.short	0x0064
        /*001c*/ 	.short	0x0082
	.zero		2


//--------------------- .nv.info                  --------------------------
	.section	.nv.info,"",@"SHT_CUDA_INFO"
	.align	4


	//----- nvinfo : EIATTR_REGCOUNT
	.align		4
        /*0000*/ 	.byte	0x04, 0x2f
        /*0002*/ 	.short	(.L_1 - .L_0)
	.align		4
.L_0:
        /*0004*/ 	.word	index@(steel_gemm_causal_mask_kernel)
        /*0008*/ 	.word	0x00000020


	//----- nvinfo : EIATTR_FRAME_SIZE
	.align		4
.L_1:
        /*000c*/ 	.byte	0x04, 0x11
        /*000e*/ 	.short	(.L_3 - .L_2)
	.align		4
.L_2:
        /*0010*/ 	.word	index@(steel_gemm_causal_mask_kernel)
        /*0014*/ 	.word	0x00000000


	//----- nvinfo : EIATTR_REGCOUNT
	.align		4
.L_3:
        /*0018*/ 	.byte	0x04, 0x2f
        /*001a*/ 	.short	(.L_5 - .L_4)
	.align		4
.L_4:
        /*001c*/ 	.word	index@(steel_gemm_sliding_window_kernel)
        /*0020*/ 	.word	0x00000020


	//----- nvinfo : EIATTR_FRAME_SIZE
	.align		4
.L_5:
        /*0024*/ 	.byte	0x04, 0x11
        /*0026*/ 	.short	(.L_7 - .L_6)
	.align		4
.L_6:
        /*0028*/ 	.word	index@(steel_gemm_sliding_window_kernel)
        /*002c*/ 	.word	0x00000000


	//----- nvinfo : EIATTR_REGCOUNT
	.align		4
.L_7:
        /*0030*/ 	.byte	0x04, 0x2f
        /*0032*/ 	.short	(.L_9 - .L_8)
	.align		4
.L_8:
        /*0034*/ 	.word	index@(steel_gemm_custom_mask_kernel)
        /*0038*/ 	.word	0x00000020


	//----- nvinfo : EIATTR_FRAME_SIZE
	.align		4
.L_9:
        /*003c*/ 	.byte	0x04, 0x11
        /*003e*/ 	.short	(.L_11 - .L_10)
	.align		4
.L_10:
        /*0040*/ 	.word	index@(steel_gemm_custom_mask_kernel)
        /*0044*/ 	.word	0x00000000


	//----- nvinfo : EIATTR_REGCOUNT
	.align		4
.L_11:
        /*0048*/ 	.byte	0x04, 0x2f
        /*004a*/ 	.short	(.L_13 - .L_12)
	.align		4
.L_12:
        /*004c*/ 	.word	index@(steel_gemm_block_sparse_kernel)
        /*0050*/ 	.word	0x00000020


	//----- nvinfo : EIATTR_FRAME_SIZE
	.align		4
.L_13:
        /*0054*/ 	.byte	0x04, 0x11
        /*0056*/ 	.short	(.L_15 - .L_14)
	.align		4
.L_14:
        /*0058*/ 	.word	index@(steel_gemm_block_sparse_kernel)
        /*005c*/ 	.word	0x00000000


	//----- nvinfo : EIATTR_REGCOUNT
	.align		4
.L_15:
        /*0060*/ 	.byte	0x04, 0x2f
        /*0062*/ 	.short	(.L_17 - .L_16)
	.align		4
.L_16:
        /*0064*/ 	.word	index@(steel_gemm_attention_masked_kernel)
        /*0068*/ 	.word	0x00000020


	//----- nvinfo : EIATTR_FRAME_SIZE
	.align		4
.L_17:
        /*006c*/ 	.byte	0x04, 0x11
        /*006e*/ 	.short	(.L_19 - .L_18)
	.align		4
.L_18:
        /*0070*/ 	.word	index@(steel_gemm_attention_masked_kernel)
        /*0074*/ 	.word	0x00000000


	//----- nvinfo : EIATTR_MIN_STACK_SIZE
	.align		4
.L_19:
        /*0078*/ 	.byte	0x04, 0x12
        /*007a*/ 	.short	(.L_21 - .L_20)
	.align		4
.L_20:
        /*007c*/ 	.word	index@(steel_gemm_attention_masked_kernel)
        /*0080*/ 	.word	0x00000000


	//----- nvinfo : EIATTR_MIN_STACK_SIZE
	.align		4
.L_21:
        /*0084*/ 	.byte	0x04, 0x12
        /*0086*/ 	.short	(.L_23 - .L_22)
	.align		4
.L_22:
        /*0088*/ 	.word	index@(steel_gemm_block_sparse_kernel)
        /*008c*/ 	.word	0x00000000


	//----- nvinfo : EIATTR_MIN_STACK_SIZE
	.align		4
.L_23:
        /*0090*/ 	.byte	0x04, 0x12
        /*0092*/ 	.short	(.L_25 - .L_24)
	.align		4
.L_24:
        /*0094*/ 	.word	index@(steel_gemm_custom_mask_kernel)
        /*0098*/ 	.word	0x00000000


	//----- nvinfo : EIATTR_MIN_STACK_SIZE
	.align		4
.L_25:
        /*009c*/ 	.byte	0x04, 0x12
        /*009e*/ 	.short	(.L_27 - .L_26)
	.align		4
.L_26:
        /*00a0*/ 	.word	index@(steel_gemm_sliding_window_kernel)
        /*00a4*/ 	.word	0x00000000


	//----- nvinfo : EIATTR_MIN_STACK_SIZE
	.align		4
.L_27:
        /*00a8*/ 	.byte	0x04, 0x12
        /*00aa*/ 	.short	(.L_29 - .L_28)
	.align		4
.L_28:
        /*00ac*/ 	.word	index@(steel_gemm_causal_mask_kernel)
        /*00b0*/ 	.word	0x00000000
.L_29:


//--------------------- .nv.compat                --------------------------
	.section	.nv.compat,"",@"SHT_CUDA_COMPAT_INFO"
	.align	4
        /*0000*/ 	.byte	0x02, 0x09, 0x00, 0x00, 0x02, 0x02, 0x01, 0x00, 0x02, 0x05, 0x05, 0x00, 0x03, 0x07, 0x01, 0x01
        /*0010*/ 	.byte	0x02, 0x03, 0x00, 0x00, 0x02, 0x06, 0x01, 0x00, 0x04, 0x0b, 0x08, 0x00, 0x01, 0x00, 0x00, 0x00
        /*0020*/ 	.byte	0x00, 0x00, 0x00, 0x00


//--------------------- .nv.info.steel_gemm_attention_masked_kernel --------------------------
	.section	.nv.info.steel_gemm_attention_masked_kernel,"",@"SHT_CUDA_INFO"
	.sectionflags	@""
	.align	4


	//----- nvinfo : EIATTR_CUDA_API_VERSION
	.align		4
        /*0000*/ 	.byte	0x04, 0x37
        /*0002*/ 	.short	(.L_31 - .L_30)
.L_30:
        /*0004*/ 	.word	0x00000082


	//----- nvinfo : EIATTR_KPARAM_INFO
	.align		4
.L_31:
        /*0008*/ 	.byte	0x04, 0x17
        /*000a*/ 	.short	(.L_33 - .L_32)
.L_32:
        /*000c*/ 	.word	0x00000000
        /*0010*/ 	.short	0x000c
        /*0012*/ 	.short	0x0044
        /*0014*/ 	.byte	0x00, 0xf0, 0x11, 0x00


	//----- nvinfo : EIATTR_KPARAM_INFO
	.align		4
.L_33:
        /*0018*/ 	.byte	0x04, 0x17
        /*001a*/ 	.short	(.L_35 - .L_34)
.L_34:
        /*001c*/ 	.word	0x00000000
        /*0020*/ 	.short	0x000b
        /*0022*/ 	.short	0x0040
        /*0024*/ 	.byte	0x00, 0xf0, 0x11, 0x00


	//----- nvinfo : EIATTR_KPARAM_INFO
	.align		4
.L_35:
        /*0028*/ 	.byte	0x04, 0x17
        /*002a*/ 	.short	(.L_37 - .L_36)
.L_36:
        /*002c*/ 	.word	0x00000000
        /*0030*/ 	.short	0x000a
        /*0032*/ 	.short	0x003c
        /*0034*/ 	.byte	0x00, 0xf0, 0x11, 0x00


	//----- nvinfo : EIATTR_KPARAM_INFO
	.align		4
.L_37:
        /*0038*/ 	.byte	0x04, 0x17
        /*003a*/ 	.short	(.L_39 - .L_38)
.L_38:
        /*003c*/ 	.word	0x00000000
        /*0040*/ 	.short	0x0009
        /*0042*/ 	.short	0x0038
        /*0044*/ 	.byte	0x00, 0xf0, 0x11, 0x00


	//----- nvinfo : EIATTR_KPARAM_INFO
	.align		4
.L_39:
        /*0048*/ 	.byte	0x04, 0x17
        /*004a*/ 	.short	(.L_41 - .L_40)
.L_40:
        /*004c*/ 	.word	0x00000000
        /*0050*/ 	.short	0x0008
        /*0052*/ 	.short	0x0034
        /*0054*/ 	.byte	0x00, 0xf0, 0x11, 0x00


	//----- nvinfo : EIATTR_KPARAM_INFO
	.align		4
.L_41:
        /*0058*/ 	.byte	0x04, 0x17
        /*005a*/ 	.short	(.L_43 - .L_42)
.L_42:
        /*005c*/ 	.word	0x00000000
        /*0060*/ 	.short	0x0007
        /*0062*/ 	.short	0x0030
        /*0064*/ 	.byte	0x00, 0xf0, 0x11, 0x00


	//----- nvinfo : EIATTR_KPARAM_INFO
	.align		4
.L_43:
        /*0068*/ 	.byte	0x04, 0x17
        /*006a*/ 	.short	(.L_45 - .L_44)
.L_44:
        /*006c*/ 	.word	0x00000000
        /*0070*/ 	.short	0x0006
        /*0072*/ 	.short	0x002c
        /*0074*/ 	.byte	0x00, 0xf0, 0x11, 0x00


	//----- nvinfo : EIATTR_KPARAM_INFO
	.align		4
.L_45:
        /*0078*/ 	.byte	0x04, 0x17
        /*007a*/ 	.short	(.L_47 - .L_46)
.L_46:
        /*007c*/ 	.word	0x00000000
        /*0080*/ 	.short	0x0005
        /*0082*/ 	.short	0x0028
        /*0084*/ 	.byte	0x00, 0xf0, 0x11, 0x00


	//----- nvinfo : EIATTR_KPARAM_INFO
	.align		4
.L_47:
        /*0088*/ 	.byte	0x04, 0x17
        /*008a*/ 	.short	(.L_49 - .L_48)
.L_48:
        /*008c*/ 	.word	0x00000000
        /*0090*/ 	.short	0x0004
        /*0092*/ 	.short	0x0020
        /*0094*/ 	.byte	0x00, 0xf5, 0x21, 0x00


	//----- nvinfo : EIATTR_KPARAM_INFO
	.align		4
.L_49:
        /*0098*/ 	.byte	0x04, 0x17
        /*009a*/ 	.short	(.L_51 - .L_50)
.L_50:
        /*009c*/ 	.word	0x00000000
        /*00a0*/ 	.short	0x0003
        /*00a2*/ 	.short	0x0018
        /*00a4*/ 	.byte	0x00, 0xf5, 0x21, 0x00


	//----- nvinfo : EIATTR_KPARAM_INFO
	.align		4
.L_51:
        /*00a8*/ 	.byte	0x04, 0x17
        /*00aa*/ 	.short	(.L_53 - .L_52)
.L_52:
        /*00ac*/ 	.word	0x00000000
        /*00b0*/ 	.short	0x0002
        /*00b2*/ 	.short	0x0010
        /*00b4*/ 	.byte	0x00, 0xf5, 0x21, 0x00


	//----- nvinfo : EIATTR_KPARAM_INFO
	.align		4
.L_53:
        /*00b8*/ 	.byte	0x04, 0x17
        /*00ba*/ 	.short	(.L_55 - .L_54)
.L_54:
        /*00bc*/ 	.word	0x00000000
        /*00c0*/ 	.short	0x0001
        /*00c2*/ 	.short	0x0008
        /*00c4*/ 	.byte	0x00, 0xf5, 0x21, 0x00


	//----- nvinfo : EIATTR_KPARAM_INFO
	.align		4
.L_55:
        /*00c8*/ 	.byte	0x04, 0x17
        /*00ca*/ 	.short	(.L_57 - .L_56)
.L_56:
        /*00cc*/ 	.word	0x00000000
        /*00d0*/ 	.short	0x0000
        /*00d2*/ 	.short	0x0000
        /*00d4*/ 	.byte	0x00, 0xf5, 0x21, 0x00


	//----- nvinfo : EIATTR_SPARSE_MMA_MASK
	.align		4
.L_57:
        /*00d8*/ 	.byte	0x03, 0x50
        /*00da*/ 	.short	0x0000


	//----- nvinfo : EIATTR_MAXREG_COUNT
	.align		4
        /*00dc*/ 	.byte	0x03, 0x1b
        /*00de*/ 	.short	0x00ff


	//----- nvinfo : EIATTR_NUM_BARRIERS
	.align		4
        /*00e0*/ 	.byte	0x02, 0x4c
        /*00e2*/ 	.byte	0x01
	.zero		1


	//----- nvinfo : EIATTR_MERCURY_ISA_VERSION
	.align		4
        /*00e4*/ 	.byte	0x03, 0x5f
        /*00e6*/ 	.short	0x0101


	//----- nvinfo : EIATTR_UNUSED_LOAD_BYTE_OFFSET
	.align		4
        /*00e8*/ 	.byte	0x04, 0x44
        /*00ea*/ 	.short	(.L_59 - .L_58)


	//   ....[0]....
.L_58:
        /*00ec*/ 	.word	0x00000730
        /*00f0*/ 	.word	0x0000fff0


	//   ....[1]....
        /*00f4*/ 	.word	0x00000840
        /*00f8*/ 	.word	0x00000fff


	//   ....[2]....
        /*00fc*/ 	.word	0x000008d0
        /*0100*/ 	.word	0x0000fff0


	//   ....[3]....
        /*0104*/ 	.word	0x000009f0
        /*0108*/ 	.word	0x00000fff


	//   ....[4]....
        /*010c*/ 	.word	0x00000a80
        /*0110*/ 	.word	0x0000fff0


	//   ....[5]....
        /*0114*/ 	.word	0x00000ba0
        /*0118*/ 	.word	0x00000fff


	//   ....[6]....
        /*011c*/ 	.word	0x00000c30
        /*0120*/ 	.word	0x0000fff0


	//   ....[7]....
        /*0124*/ 	.word	0x00000d10
        /*0128*/ 	.word	0x00000fff


	//----- nvinfo : EIATTR_COOP_GROUP_MASK_REGIDS
	.align		4
.L_59:
        /*012c*/ 	.byte	0x04, 0x29
        /*012e*/ 	.short	(.L_61 - .L_60)


	//   ....[0]....
.L_60:
        /*0130*/ 	.word	0xffffffff


	//   ....[1]....
        /*0134*/ 	.word	0xffffffff


	//   ....[2]....
        /*0138*/ 	.word	0xffffffff


	//   ....[3]....
        /*013c*/ 	.word	0xffffffff


	//   ....[4]....
        /*0140*/ 	.word	0xffffffff


	//   ....[5]....
        /*0144*/ 	.word	0xffffffff


	//   ....[6]....
        /*0148*/ 	.word	0xffffffff


	//   ....[7]....
        /*014c*/ 	.word	0xffffffff


	//   ....[8]....
        /*0150*/ 	.word	0xffffffff


	//   ....[9]....
        /*0154*/ 	.word	0xffffffff


	//----- nvinfo : EIATTR_COOP_GROUP_INSTR_OFFSETS
	.align		4
.L_61:
        /*0158*/ 	.byte	0x04, 0x28
        /*015a*/ 	.short	(.L_63 - .L_62)


	//   ....[0]....
.L_62:
        /*015c*/ 	.word	0x00001440


	//   ....[1]....
        /*0160*/ 	.word	0x000014f0


	//   ....[2]....
        /*0164*/ 	.word	0x00001510


	//   ....[3]....
        /*0168*/ 	.word	0x00001550


	//   ....[4]....
        /*016c*/ 	.word	0x00001570


	//   ....[5]....
        /*0170*/ 	.word	0x000019f0


	//   ....[6]....
        /*0174*/ 	.word	0x00001a60


	//   ....[7]....
        /*0178*/ 	.word	0x00001a80


	//   ....[8]....
        /*017c*/ 	.word	0x00001aa0


	//   ....[9]....
        /*0180*/ 	.word	0x00001ac0


	//----- nvinfo : EIATTR_VRC_CTA_INIT_COUNT
	.align		4
.L_63:
        /*0184*/ 	.byte	0x02, 0x4a
	.zero		1
	.zero		1


	//----- nvinfo : EIATTR_EXIT_INSTR_OFFSETS
	.align		4
        /*0188*/ 	.byte	0x04, 0x1c
        /*018a*/ 	.short	(.L_65 - .L_64)


	//   ....[0]....
.L_64:
        /*018c*/ 	.word	0x00001b50


	//   ....[1]....
        /*0190*/ 	.word	0x00001c30


	//   ....[2]....
        /*0194*/ 	.word	0x00001cc0


	//----- nvinfo : EIATTR_CRS_STACK_SIZE
	.align		4
.L_65:
        /*0198*/ 	.byte	0x04, 0x1e
        /*019a*/ 	.short	(.L_67 - .L_66)
.L_66:
        /*019c*/ 	.word	0x00000000


	//----- nvinfo : EIATTR_CBANK_PARAM_SIZE
	.align		4
.L_67:
        /*01a0*/ 	.byte	0x03, 0x19
        /*01a2*/ 	.short	0x0048


	//----- nvinfo : EIATTR_PARAM_CBANK
	.align		4
        /*01a4*/ 	.byte	0x04, 0x0a
        /*01a6*/ 	.short	(.L_69 - .L_68)
	.align		4
.L_68:
        /*01a8*/ 	.word	index@(.nv.constant0.steel_gemm_attention_masked_kernel)
        /*01ac*/ 	.short	0x0380
        /*01ae*/ 	.short	0x0048


	//----- nvinfo : EIATTR_SW_WAR
	.align		4
.L_69:
        /*01b0*/ 	.byte	0x04, 0x36
        /*01b2*/ 	.short	(.L_71 - .L_70)
.L_70:
        /*01b4*/ 	.word	0x00000008
.L_71:


//--------------------- .nv.info.steel_gemm_block_sparse_kernel --------------------------
	.section	.nv.info.steel_gemm_block_sparse_kernel,"",@"SHT_CUDA_INFO"
	.sectionflags	@""
	.align	4


	//----- nvinfo : EIATTR_CUDA_API_VERSION
	.align		4
        /*0000*/ 	.byte	0x04, 0x37
        /*0002*/ 	.short	(.L_73 - .L_72)
.L_72:
        /*0004*/ 	.word	0x00000082


	//----- nvinfo : EIATTR_KPARAM_INFO
	.align		4
.L_73:
        /*0008*/ 	.byte	0x04, 0x17
        /*000a*/ 	.short	(.L_75 - .L_74)
.L_74:
        /*000c*/ 	.word	0x00000000
        /*0010*/ 	.short	0x000a
        /*0012*/ 	.short	0x0038
        /*0014*/ 	.byte	0x00, 0xf0, 0x11, 0x00


	//----- nvinfo : EIATTR_KPARAM_INFO
	.align		4
.L_75:
        /*0018*/ 	.byte	0x04, 0x17
        /*001a*/ 	.short	(.L_77 - .L_76)
.L_76:
        /*001c*/ 	.word	0x00000000
        /*0020*/ 	.short	0x0009
        /*0022*/ 	.short	0x0034
        /*0024*/ 	.byte	0x00, 0xf0, 0x11, 0x00


	//----- nvinfo : EIATTR_KPARAM_INFO
	.align		4
.L_77:
        /*0028*/ 	.byte	0x04, 0x17
        /*002a*/ 	.short	(.L_79 - .L_78)
.L_78:
        /*002c*/ 	.word	0x00000000
        /*0030*/ 	.short	0x0008
        /*0032*/ 	.short	0x0030
        /*0034*/ 	.byte	0x00, 0xf0, 0x11, 0x00


	//----- nvinfo : EIATTR_KPARAM_INFO
	.align		4
.L_79:
        /*0038*/ 	.byte	0x04, 0x17
        /*003a*/ 	.short	(.L_81 - .L_80)
.L_80:
        /*003c*/ 	.word	0x00000000
        /*0040*/ 	.short	0x0007
        /*0042*/ 	.short	0x002c
        /*0044*/ 	.byte	0x00, 0xf0, 0x11, 0x00


	//----- nvinfo : EIATTR_KPARAM_INFO
	.align		4
.L_81:
        /*0048*/ 	.byte	0x04, 0x17
        /*004a*/ 	.short	(.L_83 - .L_82)
.L_82:
        /*004c*/ 	.word	0x00000000
        /*0050*/ 	.short	0x0006
        /*0052*/ 	.short	0x0028
        /*0054*/ 	.byte	0x00, 0xf0, 0x11, 0x00


	//----- nvinfo : EIATTR_KPARAM_INFO
	.align		4
.L_83:
        /*0058*/ 	.byte	0x04, 0x17
        /*005a*/ 	.short	(.L_85 - .L_84)
.L_84:
        /*005c*/ 	.word	0x00000000
        /*0060*/ 	.short	0x0005
        /*0062*/ 	.short	0x0024
        /*0064*/ 	.byte	0x00, 0xf0, 0x11, 0x00


	//----- nvinfo : EIATTR_KPARAM_INFO
	.align		4
.L_85:
        /*0068*/ 	.byte	0x04, 0x17
        /*006a*/ 	.short	(.L_87 - .L_86)
.L_86:
        /*006c*/ 	.word	0x00000000
        /*0070*/ 	.short	0x0004
        /*0072*/ 	.short	0x0020
        /*0074*/ 	.byte	0x00, 0xf0, 0x11, 0x00


	//----- nvinfo : EIATTR_KPARAM_INFO
	.align		4
.L_87:
        /*0078*/ 	.byte	0x04, 0x17
        /*007a*/ 	.short	(.L_89 - .L_88)
.L_88:
        /*007c*/ 	.word	0x00000000
        /*0080*/ 	.short	0x0003
        /*0082*/ 	.short	0x0018
        /*0084*/ 	.byte	0x00, 0xf5, 0x21, 0x00


	//----- nvinfo : EIATTR_KPARAM_INFO
	.align		4
.L_89:
        /*0088*/ 	.byte	0x04, 0x17
        /*008a*/ 	.short	(.L_91 - .L_90)
.L_90:
        /*008c*/ 	.word	0x00000000
        /*0090*/ 	.short	0x0002
        /*0092*/ 	.short	0x0010
        /*0094*/ 	.byte	0x00, 0xf5, 0x21, 0x00


	//----- nvinfo : EIATTR_KPARAM_INFO
	.align		4
.L_91:
        /*0098*/ 	.byte	0x04, 0x17
        /*009a*/ 	.short	(.L_93 - .L_92)
.L_92:
        /*009c*/ 	.word	0x00000000
        /*00a0*/ 	.short	0x0001
        /*00a2*/ 	.short	0x0008
        /*00a4*/ 	.byte	0x00, 0xf5, 0x21, 0x00


	//----- nvinfo : EIATTR_KPARAM_INFO
	.align		4
.L_93:
        /*00a8*/ 	.byte	0x04, 0x17
        /*00aa*/ 	.short	(.L_95 - .L_94)
.L_94:
        /*00ac*/ 	.word	0x00000000
        /*00b0*/ 	.short	0x0000
        /*00b2*/ 	.short	0x0000
        /*00b4*/ 	.byte	0x00, 0xf5, 0x21, 0x00


	//----- nvinfo : EIATTR_SPARSE_MMA_MASK
	.align		4
.L_95:
        /*00b8*/ 	.byte	0x03, 0x50
        /*00ba*/ 	.short	0x0000


	//----- nvinfo : EIATTR_MAXREG_COUNT
	.align		4
        /*00bc*/ 	.byte	0x03, 0x1b
        /*00be*/ 	.short	0x00ff


	//----- nvinfo : EIATTR_NUM_BARRIERS
	.align		4
        /*00c0*/ 	.byte	0x02, 0x4c
        /*00c2*/ 	.byte	0x01
	.zero		1


	//----- nvinfo : EIATTR_MERCURY_ISA_VERSION
	.align		4
        /*00c4*/ 	.byte	0x03, 0x5f
        /*00c6*/ 	.short	0x0101


	//----- nvinfo : EIATTR_UNUSED_LOAD_BYTE_OFFSET
	.align		4
        /*00c8*/ 	.byte	0x04, 0x44
        /*00ca*/ 	.short	(.L_97 - .L_96)


	//   ....[0]....
.L_96:
        /*00cc*/ 	.word	0x00000a70
        /*00d0*/ 	.word	0x0000fff0


	//   ....[1]....
        /*00d4*/ 	.word	0x00000b70
        /*00d8*/ 	.word	0x00000fff


	//   ....[2]....
        /*00dc*/ 	.word	0x00000c00
        /*00e0*/ 	.word	0x0000fff0


	//   ....[3]....
        /*00e4*/ 	.word	0x00000d10
        /*00e8*/ 	.word	0x00000fff


	//   ....[4]....
        /*00ec*/ 	.word	0x00000df0
        /*00f0*/ 	.word	0x0000fff0


	//   ....[5]....
        /*00f4*/ 	.word	0x00000ed0
        /*00f8*/ 	.word	0x00000fff


	//   ....[6]....
        /*00fc*/ 	.word	0x00000f60
        /*0100*/ 	.word	0x0000fff0


	//   ....[7]....
        /*0104*/ 	.word	0x00001070
        /*0108*/ 	.word	0x00000fff


	//----- nvinfo : EIATTR_VRC_CTA_INIT_COUNT
	.align		4
.L_97:
        /*010c*/ 	.byte	0x02, 0x4a
	.zero		1
	.zero		1


	//----- nvinfo : EIATTR_EXIT_INSTR_OFFSETS
	.align		4
        /*0110*/ 	.byte	0x04, 0x1c
        /*0112*/ 	.short	(.L_99 - .L_98)


	//   ....[0]....
.L_98:
        /*0114*/ 	.word	0x000003b0


	//   ....[1]....
        /*0118*/ 	.word	0x000004d0


	//   ....[2]....
        /*011c*/ 	.word	0x00000500


	//   ....[3]....
        /*0120*/ 	.word	0x00001150


	//   ....[4]....
        /*0124*/ 	.word	0x000013c0


	//   ....[5]....
        /*0128*/ 	.word	0x00001420


	//   ....[6]....
        /*012c*/ 	.word	0x00001550


	//   ....[7]....
        /*0130*/ 	.word	0x00001590


	//----- nvinfo : EIATTR_CRS_STACK_SIZE
	.align		4
.L_99:
        /*0134*/ 	.byte	0x04, 0x1e
        /*0136*/ 	.short	(.L_101 - .L_100)
.L_100:
        /*0138*/ 	.word	0x00000000


	//----- nvinfo : EIATTR_CBANK_PARAM_SIZE
	.align		4
.L_101:
        /*013c*/ 	.byte	0x03, 0x19
        /*013e*/ 	.short	0x003c


	//----- nvinfo : EIATTR_PARAM_CBANK
	.align		4
        /*0140*/ 	.byte	0x04, 0x0a
        /*0142*/ 	.short	(.L_103 - .L_102)
	.align		4
.L_102:
        /*0144*/ 	.word	index@(.nv.constant0.steel_gemm_block_sparse_kernel)
        /*0148*/ 	.short	0x0380
        /*014a*/ 	.short	0x003c


	//----- nvinfo : EIATTR_SW_WAR
	.align		4
.L_103:
        /*014c*/ 	.byte	0x04, 0x36
        /*014e*/ 	.short	(.L_105 - .L_104)
.L_104:
        /*0150*/ 	.word	0x00000008
.L_105:


//--------------------- .nv.info.steel_gemm_custom_mask_kernel --------------------------
	.section	.nv.info.steel_gemm_custom_mask_kernel,"",@"SHT_CUDA_INFO"
	.sectionflags	@""
	.align	4


	//----- nvinfo : EIATTR_CUDA_API_VERSION
	.align		4
        /*0000*/ 	.byte	0x04, 0x37
        /*0002*/ 	.short	(.L_107 - .L_106)
.L_106:
        /*0004*/ 	.word	0x00000082


	//----- nvinfo : EIATTR_KPARAM_INFO
	.align		4
.L_107:
        /*0008*/ 	.byte	0x04, 0x17
        /*000a*/ 	.short	(.L_109 - .L_108)
.L_108:
        /*000c*/ 	.word	0x00000000
        /*0010*/ 	.short	0x0009
        /*0012*/ 	.short	0x0034
        /*0014*/ 	.byte	0x00, 0xf0, 0x11, 0x00


	//----- nvinfo : EIATTR_KPARAM_INFO
	.align		4
.L_109:
        /*0018*/ 	.byte	0x04, 0x17
        /*001a*/ 	.short	(.L_111 - .L_110)
.L_110:
        /*001c*/ 	.word	0x00000000
        /*0020*/ 	.short	0x0008
        /*0022*/ 	.short	0x0030
        /*0024*/ 	.byte	0x00, 0xf0, 0x11, 0x00


	//----- nvinfo : EIATTR_KPARAM_INFO
	.align		4
.L_111:
        /*0028*/ 	.byte	0x04, 0x17
        /*002a*/ 	.short	(.L_113 - .L_112)
.L_112:
        /*002c*/ 	.word	0x00000000
        /*0030*/ 	.short	0x0007
        /*0032*/ 	.short	0x002c
        /*0034*/ 	.byte	0x00, 0xf0, 0x11, 0x00


	//----- nvinfo : EIATTR_KPARAM_INFO
	.align		4
.L_113:
        /*0038*/ 	.byte	0x04, 0x17
        /*003a*/ 	.short	(.L_115 - .L_114)
.L_114:
        /*003c*/ 	.word	0x00000000
        /*0040*/ 	.short	0x0006
        /*0042*/ 	.short	0x0028
        /*0044*/ 	.byte	0x00, 0xf0, 0x11, 0x00


	//----- nvinfo : EIATTR_KPARAM_INFO
	.align		4
.L_115:
        /*0048*/ 	.byte	0x04, 0x17
        /*004a*/ 	.short	(.L_117 - .L_116)
.L_116:
        /*004c*/ 	.word	0x00000000
        /*0050*/ 	.short	0x0005
        /*0052*/ 	.short	0x0024
        /*0054*/ 	.byte	0x00, 0xf0, 0x11, 0x00


	//----- nvinfo : EIATTR_KPARAM_INFO
	.align		4
.L_117:
        /*0058*/ 	.byte	0x04, 0x17
        /*005a*/ 	.short	(.L_119 - .L_118)
.L_118:
        /*005c*/ 	.word	0x00000000
        /*0060*/ 	.short	0x0004
        /*0062*/ 	.short	0x0020
        /*0064*/ 	.byte	0x00, 0xf0, 0x11, 0x00


	//----- nvinfo : EIATTR_KPARAM_INFO
	.align		4
.L_119:
        /*0068*/ 	.byte	0x04, 0x17
        /*006a*/ 	.short	(.L_121 - .L_120)
.L_120:
        /*006c*/ 	.word	0x00000000
        /*0070*/ 	.short	0x0003
        /*0072*/ 	.short	0x0018
        /*0074*/ 	.byte	0x00, 0xf5, 0x21, 0x00


	//----- nvinfo : EIATTR_KPARAM_INFO
	.align		4
.L_121:
        /*0078*/ 	.byte	0x04, 0x17
        /*007a*/ 	.short	(.L_123 - .L_122)
.L_122:
        /*007c*/ 	.word	0x00000000
        /*0080*/ 	.short	0x0002
        /*0082*/ 	.short	0x0010
        /*0084*/ 	.byte	0x00, 0xf5, 0x21, 0x00


	//----- nvinfo : EIATTR_KPARAM_INFO
	.align		4
.L_123:
        /*0088*/ 	.byte	0x04, 0x17
        /*008a*/ 	.short	(.L_125 - .L_124)
.L_124:
        /*008c*/ 	.word	0x00000000
        /*0090*/ 	.short	0x0001
        /*0092*/ 	.short	0x0008
        /*0094*/ 	.byte	0x00, 0xf5, 0x21, 0x00


	//----- nvinfo : EIATTR_KPARAM_INFO
	.align		4
.L_125:
        /*0098*/ 	.byte	0x04, 0x17
        /*009a*/ 	.short	(.L_127 - .L_126)
.L_126:
        /*009c*/ 	.word	0x00000000
        /*00a0*/ 	.short	0x0000
        /*00a2*/ 	.short	0x0000
        /*00a4*/ 	.byte	0x00, 0xf5, 0x21, 0x00


	//----- nvinfo : EIATTR_SPARSE_MMA_MASK
	.align		4
.L_127:
        /*00a8*/ 	.byte	0x03, 0x50
        /*00aa*/ 	.short	0x0000


	//----- nvinfo : EIATTR_MAXREG_COUNT
	.align		4
        /*00ac*/ 	.byte	0x03, 0x1b
        /*00ae*/ 	.short	0x00ff


	//----- nvinfo : EIATTR_NUM_BARRIERS
	.align		4
        /*00b0*/ 	.byte	0x02, 0x4c
        /*00b2*/ 	.byte	0x01
	.zero		1


	//----- nvinfo : EIATTR_MERCURY_ISA_VERSION
	.align		4
        /*00b4*/ 	.byte	0x03, 0x5f
        /*00b6*/ 	.short	0x0101


	//----- nvinfo : EIATTR_UNUSED_LOAD_BYTE_OFFSET
	.align		4
        /*00b8*/ 	.byte	0x04, 0x44
        /*00ba*/ 	.short	(.L_129 - .L_128)


	//   ....[0]....
.L_128:
        /*00bc*/ 	.word	0x000005a0
        /*00c0*/ 	.word	0x0000fff0


	//   ....[1]....
        /*00c4*/ 	.word	0x00000700
        /*00c8*/ 	.word	0x00000fff


	//   ....[2]....
        /*00cc*/ 	.word	0x00000770
        /*00d0*/ 	.word	0x0000fff0


	//   ....[3]....
        /*00d4*/ 	.word	0x00000880
        /*00d8*/ 	.word	0x00000fff


	//   ....[4]....
        /*00dc*/ 	.word	0x00000970
        /*00e0*/ 	.word	0x0000fff0


	//   ....[5]....
        /*00e4*/ 	.word	0x00000a50
        /*00e8*/ 	.word	0x00000fff


	//   ....[6]....
        /*00ec*/ 	.word	0x00000ad0
        /*00f0*/ 	.word	0x0000fff0


	//   ....[7]....
        /*00f4*/ 	.word	0x00000be0
        /*00f8*/ 	.word	0x00000fff


	//----- nvinfo : EIATTR_VRC_CTA_INIT_COUNT
	.align		4
.L_129:
        /*00fc*/ 	.byte	0x02, 0x4a
	.zero		1
	.zero		1


	//----- nvinfo : EIATTR_EXIT_INSTR_OFFSETS
	.align		4
        /*0100*/ 	.byte	0x04, 0x1c
        /*0102*/ 	.short	(.L_131 - .L_130)


	//   ....[0]....
.L_130:
        /*0104*/ 	.word	0x00000cf0


	//   ....[1]....
        /*0108*/ 	.word	0x000011b0


	//   ....[2]....
        /*010c*/ 	.word	0x000012b0


	//   ....[3]....
        /*0110*/ 	.word	0x00001520


	//   ....[4]....
        /*0114*/ 	.word	0x00001590


	//----- nvinfo : EIATTR_CRS_STACK_SIZE
	.align		4
.L_131:
        /*0118*/ 	.byte	0x04, 0x1e
        /*011a*/ 	.short	(.L_133 - .L_132)
.L_132:
        /*011c*/ 	.word	0x00000000


	//----- nvinfo : EIATTR_CBANK_PARAM_SIZE
	.align		4
.L_133:
        /*0120*/ 	.byte	0x03, 0x19
        /*0122*/ 	.short	0x0038


	//----- nvinfo : EIATTR_PARAM_CBANK
	.align		4
        /*0124*/ 	.byte	0x04, 0x0a
        /*0126*/ 	.short	(.L_135 - .L_134)
	.align		4
.L_134:
        /*0128*/ 	.word	index@(.nv.constant0.steel_gemm_custom_mask_kernel)
        /*012c*/ 	.short	0x0380
        /*012e*/ 	.short	0x0038


	//----- nvinfo : EIATTR_SW_WAR
	.align		4
.L_135:
        /*0130*/ 	.byte	0x04, 0x36
        /*0132*/ 	.short	(.L_137 - .L_136)
.L_136:
        /*0134*/ 	.word	0x00000008
.L_137:


//--------------------- .nv.info.steel_gemm_sliding_window_kernel --------------------------
	.section	.nv.info.steel_gemm_sliding_window_kernel,"",@"SHT_CUDA_INFO"
	.sectionflags	@""
	.align	4


	//----- nvinfo : EIATTR_CUDA_API_VERSION
	.align		4
        /*0000*/ 	.byte	0x04, 0x37
        /*0002*/ 	.short	(.L_139 - .L_138)
.L_138:
        /*0004*/ 	.word	0x00000082


	//----- nvinfo : EIATTR_KPARAM_INFO
	.align		4
.L_139:
        /*0008*/ 	.byte	0x04, 0x17
        /*000a*/ 	.short	(.L_141 - .L_140)
.L_140:
        /*000c*/ 	.word	0x00000000
        /*0010*/ 	.short	0x0009
        /*0012*/ 	.short	0x0030
        /*0014*/ 	.byte	0x00, 0xf0, 0x11, 0x00


	//----- nvinfo : EIATTR_KPARAM_INFO
	.align		4
.L_141:
        /*0018*/ 	.byte	0x04, 0x17
        /*001a*/ 	.short	(.L_143 - .L_142)
.L_142:
        /*001c*/ 	.word	0x00000000
        /*0020*/ 	.short	0x0008
        /*0022*/ 	.short	0x002c
        /*0024*/ 	.byte	0x00, 0xf0, 0x11, 0x00


	//----- nvinfo : EIATTR_KPARAM_INFO
	.align		4
.L_143:
        /*0028*/ 	.byte	0x04, 0x17
        /*002a*/ 	.short	(.L_145 - .L_144)
.L_144:
        /*002c*/ 	.word	0x00000000
        /*0030*/ 	.short	0x0007
        /*0032*/ 	.short	0x0028
        /*0034*/ 	.byte	0x00, 0xf0, 0x11, 0x00


	//----- nvinfo : EIATTR_KPARAM_INFO
	.align		4
.L_145:
        /*0038*/ 	.byte	0x04, 0x17
        /*003a*/ 	.short	(.L_147 - .L_146)
.L_146:
        /*003c*/ 	.word	0x00000000
        /*0040*/ 	.short	0x0006
        /*0042*/ 	.short	0x0024
        /*0044*/ 	.byte	0x00, 0xf0, 0x11, 0x00


	//----- nvinfo : EIATTR_KPARAM_INFO
	.align		4
.L_147:
        /*0048*/ 	.byte	0x04, 0x17
        /*004a*/ 	.short	(.L_149 - .L_148)
.L_148:
        /*004c*/ 	.word	0x00000000
        /*0050*/ 	.short	0x0005
        /*0052*/ 	.short	0x0020
        /*0054*/ 	.byte	0x00, 0xf0, 0x11, 0x00


	//----- nvinfo : EIATTR_KPARAM_INFO
	.align		4
.L_149:
        /*0058*/ 	.byte	0x04, 0x17
        /*005a*/ 	.short	(.L_151 - .L_150)
.L_150:
        /*005c*/ 	.word	0x00000000
        /*0060*/ 	.short	0x0004
        /*0062*/ 	.short	0x001c
        /*0064*/ 	.byte	0x00, 0xf0, 0x11, 0x00


	//----- nvinfo : EIATTR_KPARAM_INFO
	.align		4
.L_151:
        /*0068*/ 	.byte	0x04, 0x17
        /*006a*/ 	.short	(.L_153 - .L_152)
.L_152:
        /*006c*/ 	.word	0x00000000
        /*0070*/ 	.short	0x0003
        /*0072*/ 	.short	0x0018
        /*0074*/ 	.byte	0x00, 0xf0, 0x11, 0x00


	//----- nvinfo : EIATTR_KPARAM_INFO
	.align		4
.L_153:
        /*0078*/ 	.byte	0x04, 0x17
        /*007a*/ 	.short	(.L_155 - .L_154)
.L_154:
        /*007c*/ 	.word	0x00000000
        /*0080*/ 	.short	0x0002
        /*0082*/ 	.short	0x0010
        /*0084*/ 	.byte	0x00, 0xf5, 0x21, 0x00


	//----- nvinfo : EIATTR_KPARAM_INFO
	.align		4
.L_155:
        /*0088*/ 	.byte	0x04, 0x17
        /*008a*/ 	.short	(.L_157 - .L_156)
.L_156:
        /*008c*/ 	.word	0x00000000
        /*0090*/ 	.short	0x0001
        /*0092*/ 	.short	0x0008
        /*0094*/ 	.byte	0x00, 0xf5, 0x21, 0x00


	//----- nvinfo : EIATTR_KPARAM_INFO
	.align		4
.L_157:
        /*0098*/ 	.byte	0x04, 0x17
        /*009a*/ 	.short	(.L_159 - .L_158)
.L_158:
        /*009c*/ 	.word	0x00000000
        /*00a0*/ 	.short	0x0000
        /*00a2*/ 	.short	0x0000
        /*00a4*/ 	.byte	0x00, 0xf5, 0x21, 0x00


	//----- nvinfo : EIATTR_SPARSE_MMA_MASK
	.align		4
.L_159:
        /*00a8*/ 	.byte	0x03, 0x50
        /*00aa*/ 	.short	0x0000


	//----- nvinfo : EIATTR_MAXREG_COUNT
	.align		4
        /*00ac*/ 	.byte	0x03, 0x1b
        /*00ae*/ 	.short	0x00ff


	//----- nvinfo : EIATTR_NUM_BARRIERS
	.align		4
        /*00b0*/ 	.byte	0x02, 0x4c
        /*00b2*/ 	.byte	0x01
	.zero		1


	//----- nvinfo : EIATTR_MERCURY_ISA_VERSION
	.align		4
        /*00b4*/ 	.byte	0x03, 0x5f
        /*00b6*/ 	.short	0x0101


	//----- nvinfo : EIATTR_UNUSED_LOAD_BYTE_OFFSET
	.align		4
        /*00b8*/ 	.byte	0x04, 0x44
        /*00ba*/ 	.short	(.L_161 - .L_160)


	//   ....[0]....
.L_160:
        /*00bc*/ 	.word	0x000005a0
        /*00c0*/ 	.word	0x0000fff0


	//   ....[1]....
        /*00c4*/ 	.word	0x00000700
        /*00c8*/ 	.word	0x00000fff


	//   ....[2]....
        /*00cc*/ 	.word	0x00000770
        /*00d0*/ 	.word	0x0000fff0


	//   ....[3]....
        /*00d4*/ 	.word	0x00000880
        /*00d8*/ 	.word	0x00000fff


	//   ....[4]....
        /*00dc*/ 	.word	0x00000960
        /*00e0*/ 	.word	0x0000fff0


	//   ....[5]....
        /*00e4*/ 	.word	0x00000a40
        /*00e8*/ 	.word	0x00000fff


	//   ....[6]....
        /*00ec*/ 	.word	0x00000ad0
        /*00f0*/ 	.word	0x0000fff0


	//   ....[7]....
        /*00f4*/ 	.word	0x00000be0
        /*00f8*/ 	.word	0x00000fff


	//----- nvinfo : EIATTR_VRC_CTA_INIT_COUNT
	.align		4
.L_161:
        /*00fc*/ 	.byte	0x02, 0x4a
	.zero		1
	.zero		1


	//----- nvinfo : EIATTR_EXIT_INSTR_OFFSETS
	.align		4
        /*0100*/ 	.byte	0x04, 0x1c
        /*0102*/ 	.short	(.L_163 - .L_162)


	//   ....[0]....
.L_162:
        /*0104*/ 	.word	0x00000cf0


	//   ....[1]....
        /*0108*/ 	.word	0x00001150


	//   ....[2]....
        /*010c*/ 	.word	0x00001220


	//   ....[3]....
        /*0110*/ 	.word	0x000014a0


	//   ....[4]....
        /*0114*/ 	.word	0x00001520


	//----- nvinfo : EIATTR_CRS_STACK_SIZE
	.align		4
.L_163:
        /*0118*/ 	.byte	0x04, 0x1e
        /*011a*/ 	.short	(.L_165 - .L_164)
.L_164:
        /*011c*/ 	.word	0x00000000


	//----- nvinfo : EIATTR_CBANK_PARAM_SIZE
	.align		4
.L_165:
        /*0120*/ 	.byte	0x03, 0x19
        /*0122*/ 	.short	0x0034


	//----- nvinfo : EIATTR_PARAM_CBANK
	.align		4
        /*0124*/ 	.byte	0x04, 0x0a
        /*0126*/ 	.short	(.L_167 - .L_166)
	.align		4
.L_166:
        /*0128*/ 	.word	index@(.nv.constant0.steel_gemm_sliding_window_kernel)
        /*012c*/ 	.short	0x0380
        /*012e*/ 	.short	0x0034


	//----- nvinfo : EIATTR_SW_WAR
	.align		4
.L_167:
        /*0130*/ 	.byte	0x04, 0x36
        /*0132*/ 	.short	(.L_169 - .L_168)
.L_168:
        /*0134*/ 	.word	0x00000008
.L_169:


//--------------------- .nv.info.steel_gemm_causal_mask_kernel --------------------------
	.section	.nv.info.steel_gemm_causal_mask_kernel,"",@"SHT_CUDA_INFO"
	.sectionflags	@""
	.align	4


	//----- nvinfo : EIATTR_CUDA_API_VERSION
	.align		4
        /*0000*/ 	.byte	0x04, 0x37
        /*0002*/ 	.short	(.L_171 - .L_170)
.L_170:
        /*0004*/ 	.word	0x00000082


	//----- nvinfo : EIATTR_KPARAM_INFO
	.align		4
.L_171:
        /*0008*/ 	.byte	0x04, 0x17
        /*000a*/ 	.short	(.L_173 - .L_172)
.L_172:
        /*000c*/ 	.word	0x00000000
        /*0010*/ 	.short	0x0009
        /*0012*/ 	.short	0x0030
        /*0014*/ 	.byte	0x00, 0xf0, 0x11, 0x00


	//----- nvinfo : EIATTR_KPARAM_INFO
	.align		4
.L_173:
        /*0018*/ 	.byte	0x04, 0x17
        /*001a*/ 	.short	(.L_175 - .L_174)
.L_174:
        /*001c*/ 	.word	0x00000000
        /*0020*/ 	.short	0x0008
        /*0022*/ 	.short	0x002c
        /*0024*/ 	.byte	0x00, 0xf0, 0x11, 0x00


	//----- nvinfo : EIATTR_KPARAM_INFO
	.align		4
.L_175:
        /*0028*/ 	.byte	0x04, 0x17
        /*002a*/ 	.short	(.L_177 - .L_176)
.L_176:
        /*002c*/ 	.word	0x00000000
        /*0030*/ 	.short	0x0007
        /*0032*/ 	.short	0x0028
        /*0034*/ 	.byte	0x00, 0xf0, 0x11, 0x00


	//----- nvinfo : EIATTR_KPARAM_INFO
	.align		4
.L_177:
        /*0038*/ 	.byte	0x04, 0x17
        /*003a*/ 	.short	(.L_179 - .L_178)
.L_178:
        /*003c*/ 	.word	0x00000000
        /*0040*/ 	.short	0x0006
        /*0042*/ 	.short	0x0024
        /*0044*/ 	.byte	0x00, 0xf0, 0x11, 0x00


	//----- nvinfo : EIATTR_KPARAM_INFO
	.align		4
.L_179:
        /*0048*/ 	.byte	0x04, 0x17
        /*004a*/ 	.short	(.L_181 - .L_180)
.L_180:
        /*004c*/ 	.word	0x00000000
        /*0050*/ 	.short	0x0005
        /*0052*/ 	.short	0x0020
        /*0054*/ 	.byte	0x00, 0xf0, 0x11, 0x00


	//----- nvinfo : EIATTR_KPARAM_INFO
	.align		4
.L_181:
        /*0058*/ 	.byte	0x04, 0x17
        /*005a*/ 	.short	(.L_183 - .L_182)
.L_182:
        /*005c*/ 	.word	0x00000000
        /*0060*/ 	.short	0x0004
        /*0062*/ 	.short	0x001c
        /*0064*/ 	.byte	0x00, 0xf0, 0x11, 0x00


	//----- nvinfo : EIATTR_KPARAM_INFO
	.align		4
.L_183:
        /*0068*/ 	.byte	0x04, 0x17
        /*006a*/ 	.short	(.L_185 - .L_184)
.L_184:
        /*006c*/ 	.word	0x00000000
        /*0070*/ 	.short	0x0003
        /*0072*/ 	.short	0x0018
        /*0074*/ 	.byte	0x00, 0xf0, 0x11, 0x00


	//----- nvinfo : EIATTR_KPARAM_INFO
	.align		4
.L_185:
        /*0078*/ 	.byte	0x04, 0x17
        /*007a*/ 	.short	(.L_187 - .L_186)
.L_186:
        /*007c*/ 	.word	0x00000000
        /*0080*/ 	.short	0x0002
        /*0082*/ 	.short	0x0010
        /*0084*/ 	.byte	0x00, 0xf5, 0x21, 0x00


	//----- nvinfo : EIATTR_KPARAM_INFO
	.align		4
.L_187:
        /*0088*/ 	.byte	0x04, 0x17
        /*008a*/ 	.short	(.L_189 - .L_188)
.L_188:
        /*008c*/ 	.word	0x00000000
        /*0090*/ 	.short	0x0001
        /*0092*/ 	.short	0x0008
        /*0094*/ 	.byte	0x00, 0xf5, 0x21, 0x00


	//----- nvinfo : EIATTR_KPARAM_INFO
	.align		4
.L_189:
        /*0098*/ 	.byte	0x04, 0x17
        /*009a*/ 	.short	(.L_191 - .L_190)
.L_190:
        /*009c*/ 	.word	0x00000000
        /*00a0*/ 	.short	0x0000
        /*00a2*/ 	.short	0x0000
        /*00a4*/ 	.byte	0x00, 0xf5, 0x21, 0x00


	//----- nvinfo : EIATTR_SPARSE_MMA_MASK
	.align		4
.L_191:
        /*00a8*/ 	.byte	0x03, 0x50
        /*00aa*/ 	.short	0x0000


	//----- nvinfo : EIATTR_MAXREG_COUNT
	.align		4
        /*00ac*/ 	.byte	0x03, 0x1b
        /*00ae*/ 	.short	0x00ff


	//----- nvinfo : EIATTR_NUM_BARRIERS
	.align		4
        /*00b0*/ 	.byte	0x02, 0x4c
        /*00b2*/ 	.byte	0x01
	.zero		1


	//----- nvinfo : EIATTR_MERCURY_ISA_VERSION
	.align		4
        /*00b4*/ 	.byte	0x03, 0x5f
        /*00b6*/ 	.short	0x0101


	//----- nvinfo : EIATTR_UNUSED_LOAD_BYTE_OFFSET
	.align		4
        /*00b8*/ 	.byte	0x04, 0x44
        /*00ba*/ 	.short	(.L_193 - .L_192)


	//   ....[0]....
.L_192:
        /*00bc*/ 	.word	0x000005a0
        /*00c0*/ 	.word	0x0000fff0


	//   ....[1]....
        /*00c4*/ 	.word	0x00000700
        /*00c8*/ 	.word	0x00000fff


	//   ....[2]....
        /*00cc*/ 	.word	0x00000770
        /*00d0*/ 	.word	0x0000fff0


	//   ....[3]....
        /*00d4*/ 	.word	0x00000880
        /*00d8*/ 	.word	0x00000fff


	//   ....[4]....
        /*00dc*/ 	.word	0x00000970
        /*00e0*/ 	.word	0x0000fff0


	//   ....[5]....
        /*00e4*/ 	.word	0x00000a50
        /*00e8*/ 	.word	0x00000fff


	//   ....[6]....
        /*00ec*/ 	.word	0x00000ad0
        /*00f0*/ 	.word	0x0000fff0


	//   ....[7]....
        /*00f4*/ 	.word	0x00000be0
        /*00f8*/ 	.word	0x00000fff


	//----- nvinfo : EIATTR_VRC_CTA_INIT_COUNT
	.align		4
.L_193:
        /*00fc*/ 	.byte	0x02, 0x4a
	.zero		1
	.zero		1


	//----- nvinfo : EIATTR_EXIT_INSTR_OFFSETS
	.align		4
        /*0100*/ 	.byte	0x04, 0x1c
        /*0102*/ 	.short	(.L_195 - .L_194)


	//   ....[0]....
.L_194:
        /*0104*/ 	.word	0x00000cf0


	//   ....[1]....
        /*0108*/ 	.word	0x00001120


	//   ....[2]....
        /*010c*/ 	.word	0x000011e0


	//   ....[3]....
        /*0110*/ 	.word	0x00001400


	//   ....[4]....
        /*0114*/ 	.word	0x00001460


	//----- nvinfo : EIATTR_CRS_STACK_SIZE
	.align		4
.L_195:
        /*0118*/ 	.byte	0x04, 0x1e
        /*011a*/ 	.short	(.L_197 - .L_196)
.L_196:
        /*011c*/ 	.word	0x00000000


	//----- nvinfo : EIATTR_CBANK_PARAM_SIZE
	.align		4
.L_197:
        /*0120*/ 	.byte	0x03, 0x19
        /*0122*/ 	.short	0x0034


	//----- nvinfo : EIATTR_PARAM_CBANK
	.align		4
        /*0124*/ 	.byte	0x04, 0x0a
        /*0126*/ 	.short	(.L_199 - .L_198)
	.align		4
.L_198:
        /*0128*/ 	.word	index@(.nv.constant0.steel_gemm_causal_mask_kernel)
        /*012c*/ 	.short	0x0380
        /*012e*/ 	.short	0x0034


	//----- nvinfo : EIATTR_SW_WAR
	.align		4
.L_199:
        /*0130*/ 	.byte	0x04, 0x36
        /*0132*/ 	.short	(.L_201 - .L_200)
.L_200:
        /*0134*/ 	.word	0x00000008
.L_201:


//--------------------- .nv.callgraph             --------------------------
	.section	.nv.callgraph,"",@"SHT_CUDA_CALLGRAPH"
	.align	4
	.sectionentsize	8
	.align		4
        /*0000*/ 	.word	0x00000000
	.align		4
        /*0004*/ 	.word	0xffffffff
	.align		4
        /*0008*/ 	.word	0x00000000
	.align		4
        /*000c*/ 	.word	0xfffffffe
	.align		4
        /*0010*/ 	.word	0x00000000
	.align		4
        /*0014*/ 	.word	0xfffffffd
	.align		4
        /*0018*/ 	.word	0x00000000
	.align		4
        /*001c*/ 	.word	0xfffffffc


//--------------------- .text.steel_gemm_attention_masked_kernel --------------------------
	.section	.text.steel_gemm_attention_masked_kernel,"ax",@progbits
	.align	128
        .global         steel_gemm_attention_masked_kernel
        .type           steel_gemm_attention_masked_kernel,@function
        .size           steel_gemm_attention_masked_kernel,(.L_x_109 - steel_gemm_attention_masked_kernel)
        .other          steel_gemm_attention_masked_kernel,@"STO_CUDA_ENTRY STV_DEFAULT"
steel_gemm_attention_masked_kernel:
.text.steel_gemm_attention_masked_kernel:
[----:B------:R-:W-:Y:S01]  /*0000*/  LDC R1, c[0x0][0x37c] ;  /* 0x0000df00ff017b82 */ /* 0x000fe20000000800 */
[----:B------:R-:W0:Y:S07]  /*0010*/  S2R R0, SR_TID.X ;  /* 0x0000000000007919 */ /* 0x000e2e0000002100 */
[----:B------:R-:W1:Y:S01]  /*0020*/  S2UR UR4, SR_CTAID.X ;  /* 0x00000000000479c3 */ /* 0x000e620000002500 */
[----:B------:R-:W-:Y:S01]  /*0030*/  BSSY.RECONVERGENT B0, `(.L_x_0) ;  /* 0x0000010000007945 */ /* 0x000fe20003800200 */
[----:B------:R-:W2:Y:S06]  /*0040*/  S2R R2, SR_CTAID.Y ;  /* 0x0000000000027919 */ /* 0x000eac0000002600 */
[----:B------:R-:W3:Y:S01]  /*0050*/  S2UR UR8, SR_CTAID.Z ;  /* 0x00000000000879c3 */ /* 0x000ee20000002700 */
[----:B-1----:R-:W-:Y:S01]  /*0060*/  USHF.L.U32 UR4, UR4, 0x6, URZ ;  /* 0x0000000604047899 */ /* 0x002fe200080006ff */
[----:B0-----:R-:W-:-:S02]  /*0070*/  ISETP.GT.U32.AND P0, PT, R0, 0x3f, PT ;  /* 0x0000003f0000780c */ /* 0x001fc40003f04070 */
[----:B------:R-:W-:-:S11]  /*0080*/  SHF.L.U32 R23, R0, 0x2, RZ ;  /* 0x0000000200177819 */ /* 0x000fd600000006ff */
[----:B--23--:R-:W-:Y:S05]  /*0090*/  @P0 BRA `(.L_x_1) ;  /* 0x0000000000240947 */ /* 0x00cfea0003800000 */
[----:B------:R-:W0:Y:S01]  /*00a0*/  S2UR UR7, SR_CgaCtaId ;  /* 0x00000000000779c3 */ /* 0x000e220000008800 */
[----:B------:R-:W-:Y:S01]  /*00b0*/  UMOV UR5, 0x400 ;  /* 0x0000040000057882 */ /* 0x000fe20000000000 */
[----:B------:R-:W-:Y:S01]  /*00c0*/  MOV R4, 0xff7fffff ;  /* 0xff7fffff00047802 */ /* 0x000fe20000000f00 */
[----:B------:R-:W-:Y:S02]  /*00d0*/  UIADD3 UR6, UPT, UPT, UR5, 0x2140, URZ ;  /* 0x0000214005067890 */ /* 0x000fe4000fffe0ff */
[----:B------:R-:W-:Y:S02]  /*00e0*/  UIADD3 UR5, UPT, UPT, UR5, 0x2240, URZ ;  /* 0x0000224005057890 */ /* 0x000fe4000fffe0ff */
[----:B0-----:R-:W-:Y:S02]  /*00f0*/  ULEA UR6, UR7, UR6, 0x18 ;  /* 0x0000000607067291 */ /* 0x001fe4000f8ec0ff */
[----:B------:R-:W-:-:S07]  /*0100*/  ULEA UR5, UR7, UR5, 0x18 ;  /* 0x0000000507057291 */ /* 0x000fce000f8ec0ff */
[----:B------:R0:W-:Y:S04]  /*0110*/  STS [R23+UR6], R4 ;  /* 0x0000000417007988 */ /* 0x0001e80008000806 */
[----:B------:R0:W-:Y:S02]  /*0120*/  STS [R23+UR5], RZ ;  /* 0x000000ff17007988 */ /* 0x0001e40008000805 */
.L_x_1:
[----:B------:R-:W-:Y:S05]  /*0130*/  BSYNC.RECONVERGENT B0 ;  /* 0x0000000000007941 */ /* 0x000fea0003800200 */
.L_x_0:
[----:B------:R-:W1:Y:S01]  /*0140*/  LDCU UR9, c[0x0][0x3b8] ;  /* 0x00007700ff0977ac */ /* 0x000e620008000800 */
[----:B------:R-:W-:Y:S02]  /*0150*/  SHF.R.U32.HI R22, RZ, 0x4, R0 ;  /* 0x00000004ff167819 */ /* 0x000fe40000011600 */
[----:B------:R-:W-:Y:S02]  /*0160*/  CS2R R24, SRZ ;  /* 0x0000000000187805 */ /* 0x000fe4000001ff00 */
[----:B------:R-:W-:Y:S02]  /*0170*/  SHF.L.U32 R18, R2, 0x6, RZ ;  /* 0x0000000602127819 */ /* 0x000fe400000006ff */
[----:B------:R-:W-:Y:S02]  /*0180*/  CS2R R12, SRZ ;  /* 0x00000000000c7805 */ /* 0x000fe4000001ff00 */
[----:B------:R-:W-:Y:S01]  /*0190*/  LOP3.LUT R21, R23, 0x3c, RZ, 0xc0, !PT ;  /* 0x0000003c17157812 */ /* 0x000fe200078ec0ff */
[----:B------:R-:W2:Y:S01]  /*01a0*/  LDCU.64 UR10, c[0x0][0x358] ;  /* 0x00006b00ff0a77ac */ /* 0x000ea20008000a00 */
[----:B------:R-:W-:-:S02]  /*01b0*/  LOP3.LUT R19, R22, UR4, RZ, 0xfc, !PT ;  /* 0x0000000416137c12 */ /* 0x000fc4000f8efcff */
[----:B------:R-:W-:Y:S01]  /*01c0*/  LOP3.LUT R20, R18, 0x3c, R23, 0xf8, !PT ;  /* 0x0000003c12147812 */ /* 0x000fe200078ef817 */
[----:B-1----:R-:W-:Y:S01]  /*01d0*/  UISETP.GE.AND UP0, UPT, UR9, 0x1, UPT ;  /* 0x000000010900788c */ /* 0x002fe2000bf06270 */
[----:B------:R-:W-:Y:S08]  /*01e0*/  BAR.SYNC.DEFER_BLOCKING 0x0 ;  /* 0x0000000000007b1d */ /* 0x000ff00000010000 */
[----:B------:R-:W-:Y:S05]  /*01f0*/  BRA.U !UP0, `(.L_x_2) ;  /* 0x0000000908ec7547 */ /* 0x000fea000b800000 */
[----:B------:R-:W1:Y:S01]  /*0200*/  LDC.64 R16, c[0x0][0x3b0] ;  /* 0x0000ec00ff107b82 */ /* 0x000e620000000a00 */
[----:B------:R-:W-:Y:S01]  /*0210*/  UMOV UR6, 0x400 ;  /* 0x0000040000067882 */ /* 0x000fe20000000000 */
[C---:B------:R-:W-:Y:S01]  /*0220*/  LOP3.LUT R3, R0.reuse, 0x3f, RZ, 0xc0, !PT ;  /* 0x0000003f00037812 */ /* 0x040fe200078ec0ff */
[----:B------:R-:W-:Y:S01]  /*0230*/  UIADD3 UR5, UPT, UPT, UR6, 0x1100, URZ ;  /* 0x0000110006057890 */ /* 0x000fe2000fffe0ff */
[----:B------:R-:W-:Y:S01]  /*0240*/  LOP3.LUT R6, R0, 0xf, RZ, 0xc0, !PT ;  /* 0x0000000f00067812 */ /* 0x000fe200078ec0ff */
[----:B------:R-:W-:Y:S02]  /*0250*/  IMAD R7, R22, 0x44, R21 ;  /* 0x0000004416077824 */ /* 0x000fe400078e0215 */
[----:B------:R-:W-:Y:S02]  /*0260*/  HFMA2 R5, -RZ, RZ, 0, 0 ;  /* 0x00000000ff057431 */ /* 0x000fe400000001ff */
[----:B------:R-:W-:Y:S01]  /*0270*/  IMAD.IADD R18, R18, 0x1, R3 ;  /* 0x0000000112127824 */ /* 0x000fe200078e0203 */
[----:B------:R-:W3:Y:S01]  /*0280*/  S2UR UR7, SR_CgaCtaId ;  /* 0x00000000000779c3 */ /* 0x000ee20000008800 */
[----:B------:R-:W-:Y:S01]  /*0290*/  MOV R24, RZ ;  /* 0x000000ff00187202 */ /* 0x000fe20000000f00 */
[----:B-1----:R-:W-:-:S02]  /*02a0*/  IMAD R16, R16, UR8, R22 ;  /* 0x0000000810107c24 */ /* 0x002fc4000f8e0216 */
[----:B------:R-:W-:-:S03]  /*02b0*/  IMAD R17, R17, UR8, R18 ;  /* 0x0000000811117c24 */ /* 0x000fc6000f8e0212 */
[----:B------:R-:W-:Y:S01]  /*02c0*/  IADD3 R3, PT, PT, R16, UR4, RZ ;  /* 0x0000000410037c10 */ /* 0x000fe2000fffe0ff */
[----:B------:R-:W-:Y:S01]  /*02d0*/  UIADD3 UR4, UPT, UPT, UR9, 0xf, URZ ;  /* 0x0000000f09047890 */ /* 0x000fe2000fffe0ff */
[----:B------:R-:W-:Y:S01]  /*02e0*/  LOP3.LUT R16, R23, 0xfc, RZ, 0xc0, !PT ;  /* 0x000000fc17107812 */ /* 0x000fe200078ec0ff */
[----:B---3--:R-:W-:Y:S02]  /*02f0*/  ULEA UR6, UR7, UR6, 0x18 ;  /* 0x0000000607067291 */ /* 0x008fe4000f8ec0ff */
[----:B------:R-:W-:Y:S01]  /*0300*/  ULEA UR5, UR7, UR5, 0x18 ;  /* 0x0000000507057291 */ /* 0x000fe2000f8ec0ff */
[----:B------:R-:W-:Y:S01]  /*0310*/  IMAD R6, R3, UR9, R6 ;  /* 0x0000000903067c24 */ /* 0x000fe2000f8e0206 */
[----:B------:R-:W-:Y:S02]  /*0320*/  USHF.R.U32.HI UR4, URZ, 0x4, UR4 ;  /* 0x00000004ff047899 */ /* 0x000fe40008011604 */
[----:B------:R-:W-:Y:S02]  /*0330*/  VIADD R7, R7, UR6 ;  /* 0x0000000607077c36 */ /* 0x000fe40008000000 */
[----:B------:R-:W-:-:S08]  /*0340*/  IADD3 R16, PT, PT, R16, UR5, RZ ;  /* 0x0000000510107c10 */ /* 0x000fd0000fffe0ff */
.L_x_9:
[----:B------:R-:W1:Y:S01]  /*0350*/  LDCU UR5, c[0x0][0x3b8] ;  /* 0x00007700ff0577ac */ /* 0x000e620008000800 */
[----:B------:R-:W-:Y:S01]  /*0360*/  SHF.L.U32 R3, R5, 0x4, RZ ;  /* 0x0000000405037819 */ /* 0x000fe200000006ff */
[----:B------:R-:W-:Y:S01]  /*0370*/  BSSY.RECONVERGENT B0, `(.L_x_3) ;  /* 0x0000015000007945 */ /* 0x000fe20003800200 */
[----:B------:R-:W-:Y:S01]  /*0380*/  IMAD.MOV.U32 R10, RZ, RZ, R7 ;  /* 0x000000ffff0a7224 */ /* 0x000fe200078e0007 */
[----:B------:R-:W-:Y:S01]  /*0390*/  MOV R14, R0 ;  /* 0x00000000000e7202 */ /* 0x000fe20000000f00 */
[----:B------:R-:W3:Y:S01]  /*03a0*/  LDCU UR6, c[0x0][0x3b0] ;  /* 0x00007600ff0677ac */ /* 0x000ee20008000800 */
[----:B0-----:R-:W-:Y:S02]  /*03b0*/  LOP3.LUT R4, R3, 0xf, R0, 0xf8, !PT ;  /* 0x0000000f03047812 */ /* 0x001fe400078ef800 */
[----:B------:R-:W-:Y:S02]  /*03c0*/  IADD3 R11, PT, PT, R6, R3, RZ ;  /* 0x00000003060b7210 */ /* 0x000fe40007ffe0ff */
[----:B-1----:R-:W-:-:S02]  /*03d0*/  ISETP.GE.AND P1, PT, R4, UR5, PT ;  /* 0x0000000504007c0c */ /* 0x002fc4000bf26270 */
[----:B------:R-:W-:-:S11]  /*03e0*/  MOV R4, R19 ;  /* 0x0000001300047202 */ /* 0x000fd60000000f00 */
.L_x_4:
[----:B---3--:R-:W-:Y:S01]  /*03f0*/  ISETP.GE.OR P0, PT, R4, UR6, P1 ;  /* 0x0000000604007c0c */ /* 0x008fe20008f06670 */
[----:B------:R-:W-:Y:S01]  /*0400*/  HFMA2 R15, -RZ, RZ, 0, 0 ;  /* 0x00000000ff0f7431 */ /* 0x000fe200000001ff */
[----:B------:R-:W0:Y:S11]  /*0410*/  LDC R26, c[0x0][0x3b8] ;  /* 0x0000ee00ff1a7b82 */ /* 0x000e360000000800 */
[----:B------:R-:W1:Y:S02]  /*0420*/  @!P0 LDC.64 R8, c[0x0][0x380] ;  /* 0x0000e000ff088b82 */ /* 0x000e640000000a00 */
[----:B-1----:R-:W-:-:S05]  /*0430*/  @!P0 IMAD.WIDE R8, R11, 0x4, R8 ;  /* 0x000000040b088825 */ /* 0x002fca00078e0208 */
[----:B--2---:R-:W2:Y:S01]  /*0440*/  @!P0 LDG.E.CONSTANT R15, desc[UR10][R8.64] ;  /* 0x0000000a080f8981 */ /* 0x004ea2000c1e9900 */
[C---:B------:R-:W-:Y:S01]  /*0450*/  ISETP.GE.U32.AND P0, PT, R14.reuse, 0x300, PT ;  /* 0x000003000e00780c */ /* 0x040fe20003f06070 */
[----:B------:R-:W-:Y:S01]  /*0460*/  VIADD R14, R14, 0x100 ;  /* 0x000001000e0e7836 */ /* 0x000fe20000000000 */
[----:B0-----:R-:W-:Y:S02]  /*0470*/  LEA R11, R26, R11, 0x4 ;  /* 0x0000000b1a0b7211 */ /* 0x001fe400078e20ff */
[----:B------:R-:W-:Y:S01]  /*0480*/  IADD3 R4, PT, PT, R4, 0x10, RZ ;  /* 0x0000001004047810 */ /* 0x000fe20007ffe0ff */
[----:B--2---:R0:W-:Y:S02]  /*0490*/  STS [R10], R15 ;  /* 0x0000000f0a007388 */ /* 0x0041e40000000800 */
[----:B0-----:R-:W-:-:S06]  /*04a0*/  IADD3 R10, PT, PT, R10, 0x440, RZ ;  /* 0x000004400a0a7810 */ /* 0x001fcc0007ffe0ff */
[----:B------:R-:W-:Y:S05]  /*04b0*/  @!P0 BRA `(.L_x_4) ;  /* 0xfffffffc00cc8947 */ /* 0x000fea000383ffff */
[----:B------:R-:W-:Y:S05]  /*04c0*/  BSYNC.RECONVERGENT B0 ;  /* 0x0000000000007941 */ /* 0x000fea0003800200 */
.L_x_3:
[----:B------:R-:W0:Y:S01]  /*04d0*/  LDCU UR5, c[0x0][0x3b4] ;  /* 0x00007680ff0577ac */ /* 0x000e220008000800 */
[----:B------:R-:W-:Y:S01]  /*04e0*/  BSSY.RECONVERGENT B0, `(.L_x_5) ;  /* 0x0000014000007945 */ /* 0x000fe20003800200 */
[----:B------:R-:W-:Y:S01]  /*04f0*/  IMAD.MOV.U32 R4, RZ, RZ, R0 ;  /* 0x000000ffff047224 */ /* 0x000fe200078e0000 */
[----:B------:R-:W1:Y:S01]  /*0500*/  LDCU UR6, c[0x0][0x3b8] ;  /* 0x00007700ff0677ac */ /* 0x000e620008000800 */
[----:B0-----:R-:W-:-:S13]  /*0510*/  ISETP.GE.AND P0, PT, R18, UR5, PT ;  /* 0x0000000512007c0c */ /* 0x001fda000bf06270 */
.L_x_8:
[----:B------:R-:W-:Y:S01]  /*0520*/  SHF.R.U32.HI R15, RZ, 0x6, R4 ;  /* 0x00000006ff0f7819 */ /* 0x000fe20000011604 */
[----:B------:R-:W-:Y:S01]  /*0530*/  BSSY.RECONVERGENT B1, `(.L_x_6) ;  /* 0x000000a000017945 */ /* 0x000fe20003800200 */
[----:B------:R-:W-:Y:S02]  /*0540*/  MOV R8, RZ ;  /* 0x000000ff00087202 */ /* 0x000fe40000000f00 */
[----:B------:R-:W-:Y:S01]  /*0550*/  IADD3 R10, PT, PT, R3, R15, RZ ;  /* 0x0000000f030a7210 */ /* 0x000fe20007ffe0ff */
[----:B------:R-:W-:-:S03]  /*0560*/  IMAD R15, R15, 0x104, R16 ;  /* 0x000001040f0f7824 */ /* 0x000fc600078e0210 */
[----:B-1----:R-:W-:-:S13]  /*0570*/  ISETP.GE.OR P1, PT, R10, UR6, P0 ;  /* 0x000000060a007c0c */ /* 0x002fda0008726670 */
[----:B0-----:R-:W-:Y:S05]  /*0580*/  @P1 BRA `(.L_x_7) ;  /* 0x0000000000101947 */ /* 0x001fea0003800000 */
[----:B------:R-:W0:Y:S01]  /*0590*/  LDC.64 R8, c[0x0][0x388] ;  /* 0x0000e200ff087b82 */ /* 0x000e220000000a00 */
[----:B------:R-:W-:-:S04]  /*05a0*/  IMAD R11, R17, UR6, R10 ;  /* 0x00000006110b7c24 */ /* 0x000fc8000f8e020a */
[----:B0-----:R-:W-:-:S06]  /*05b0*/  IMAD.WIDE R8, R11, 0x4, R8 ;  /* 0x000000040b087825 */ /* 0x001fcc00078e0208 */
[----:B------:R0:W5:Y:S02]  /*05c0*/  LDG.E.CONSTANT R8, desc[UR10][R8.64] ;  /* 0x0000000a08087981 */ /* 0x000164000c1e9900 */
.L_x_7:
[----:B------:R-:W-:Y:S05]  /*05d0*/  BSYNC.RECONVERGENT B1 ;  /* 0x0000000000017941 */ /* 0x000fea0003800200 */
.L_x_6:
[----:B-----5:R2:W-:Y:S01]  /*05e0*/  STS [R15], R8 ;  /* 0x000000080f007388 */ /* 0x0205e20000000800 */
[C---:B------:R-:W-:Y:S02]  /*05f0*/  ISETP.GE.U32.AND P1, PT, R4.reuse, 0x300, PT ;  /* 0x000003000400780c */ /* 0x040fe40003f26070 */
[----:B------:R-:W-:-:S11]  /*0600*/  IADD3 R4, PT, PT, R4, 0x100, RZ ;  /* 0x0000010004047810 */ /* 0x000fd60007ffe0ff */
[----:B--2---:R-:W-:Y:S05]  /*0610*/  @!P1 BRA `(.L_x_8) ;  /* 0xfffffffc00c09947 */ /* 0x004fea000383ffff */
[----:B------:R-:W-:Y:S05]  /*0620*/  BSYNC.RECONVERGENT B0 ;  /* 0x0000000000007941 */ /* 0x000fea0003800200 */
.L_x_5:
[----:B------:R-:W1:Y:S01]  /*0630*/  S2R R4, SR_CgaCtaId ;  /* 0x0000000000047919 */ /* 0x000e620000008800 */
[----:B------:R-:W-:Y:S02]  /*0640*/  MOV R3, 0x400 ;  /* 0x0000040000037802 */ /* 0x000fe40000000f00 */
[----:B------:R-:W-:Y:S01]  /*0650*/  IADD3 R5, PT, PT, R5, 0x1, RZ ;  /* 0x0000000105057810 */ /* 0x000fe20007ffe0ff */
[----:B------:R-:W-:Y:S02]  /*0660*/  BAR.SYNC.DEFER_BLOCKING 0x0 ;  /* 0x0000000000007b1d */ /* 0x000fe40000010000 */
[----:B0-----:R-:W-:Y:S01]  /*0670*/  VIADD R9, R3, 0x1100 ;  /* 0x0000110003097836 */ /* 0x001fe20000000000 */
[----:B------:R-:W-:Y:S02]  /*0680*/  ISETP.NE.AND P0, PT, R5, UR4, PT ;  /* 0x0000000405007c0c */ /* 0x000fe4000bf05270 */
[C---:B-1----:R-:W-:Y:S02]  /*0690*/  LEA R3, R4.reuse, R3, 0x18 ;  /* 0x0000000304037211 */ /* 0x042fe400078ec0ff */
[----:B------:R-:W-:-:S03]  /*06a0*/  LEA R4, R4, R9, 0x18 ;  /* 0x0000000904047211 */ /* 0x000fc600078ec0ff */
[----:B------:R-:W-:Y:S01]  /*06b0*/  IMAD R3, R22, 0x44, R3 ;  /* 0x0000004416037824 */ /* 0x000fe200078e0203 */
[----:B------:R-:W-:-:S04]  /*06c0*/  LEA R4, R21, R4, 0x2 ;  /* 0x0000000415047211 */ /* 0x000fc800078e10ff */
[----:B------:R-:W-:Y:S04]  /*06d0*/  LDS R26, [R3] ;  /* 0x00000000031a7984 */ /* 0x000fe80000000800 */
[----:B------:R-:W0:Y:S04]  /*06e0*/  LDS.128 R8, [R4] ;  /* 0x0000000004087984 */ /* 0x000e280000000c00 */
[----:B------:R-:W-:Y:S01]  /*06f0*/  LDS R28, [R3+0x4] ;  /* 0x00000400031c7984 */ /* 0x000fe20000000800 */
[C---:B0-----:R-:W-:Y:S01]  /*0700*/  FFMA R27, R26.reuse, R8, R13 ;  /* 0x000000081a1b7223 */ /* 0x041fe2000000000d */
[C---:B------:R-:W-:Y:S01]  /*0710*/  FFMA R9, R26.reuse, R9, R12 ;  /* 0x000000091a097223 */ /* 0x040fe2000000000c */
[C---:B------:R-:W-:Y:S01]  /*0720*/  FFMA R10, R26.reuse, R10, R25 ;  /* 0x0000000a1a0a7223 */ /* 0x040fe20000000019 */
[----:B------:R-:W0:Y:S01]  /*0730*/  LDS.128 R12, [R4+0x100] ;  /* 0x00010000040c7984 */ /* 0x000e220000000c00 */
[----:B------:R-:W-:-:S03]  /*0740*/  FFMA R25, R26, R11, R24 ;  /* 0x0000000b1a197223 */ /* 0x000fc60000000018 */
[----:B------:R-:W1:Y:S04]  /*0750*/  LDS R24, [R4+0x110] ;  /* 0x0001100004187984 */ /* 0x000e680000000800 */
[----:B------:R-:W-:Y:S04]  /*0760*/  LDS R12, [R3+0x8] ;  /* 0x00000800030c7984 */ /* 0x000fe80000000800 */
[----:B------:R-:W-:Y:S01]  /*0770*/  LDS R26, [R3+0xc] ;  /* 0x00000c00031a7984 */ /* 0x000fe20000000800 */
[C---:B0-----:R-:W-:Y:S01]  /*0780*/  FFMA R14, R28.reuse, R14, R9 ;  /* 0x0000000e1c0e7223 */ /* 0x041fe20000000009 */
[----:B------:R-:W-:-:S02]  /*0790*/  FFMA R15, R28, R15, R10 ;  /* 0x0000000f1c0f7223 */ /* 0x000fc4000000000a */
[----:B------:R-:W0:Y:S01]  /*07a0*/  LDS.64 R8, [R4+0x208] ;  /* 0x0002080004087984 */ /* 0x000e220000000a00 */
[C---:B------:R-:W-:Y:S01]  /*07b0*/  FFMA R13, R28.reuse, R13, R27 ;  /* 0x0000000d1c0d7223 */ /* 0x040fe2000000001b */
[----:B-1----:R-:W-:Y:S02]  /*07c0*/  FFMA R24, R28, R24, R25 ;  /* 0x000000181c187223 */ /* 0x002fe40000000019 */
[----:B------:R-:W1:Y:S04]  /*07d0*/  LDS.64 R10, [R4+0x210] ;  /* 0x00021000040a7984 */ /* 0x000e680000000a00 */
[----:B------:R-:W-:Y:S01]  /*07e0*/  LDS R28, [R3+0x14] ;  /* 0x00001400031c7984 */ /* 0x000fe20000000800 */
[C---:B0-----:R-:W-:Y:S01]  /*07f0*/  FFMA R29, R12.reuse, R8, R13 ;  /* 0x000000080c1d7223 */ /* 0x041fe2000000000d */
[----:B------:R-:W-:-:S02]  /*0800*/  FFMA R9, R12, R9, R14 ;  /* 0x000000090c097223 */ /* 0x000fc4000000000e */
[----:B------:R-:W0:Y:S01]  /*0810*/  LDS R8, [R4+0x30c] ;  /* 0x00030c0004087984 */ /* 0x000e220000000800 */
[C---:B-1----:R-:W-:Y:S01]  /*0820*/  FFMA R10, R12.reuse, R10, R15 ;  /* 0x0000000a0c0a7223 */ /* 0x042fe2000000000f */
[----:B------:R-:W-:Y:S02]  /*0830*/  FFMA R27, R12, R11, R24 ;  /* 0x0000000b0c1b7223 */ /* 0x000fe40000000018 */
[----:B------:R-:W1:Y:S04]  /*0840*/  LDS.128 R12, [R4+0x310] ;  /* 0x00031000040c7984 */ /* 0x000e680000000c00 */
[----:B------:R-:W-:Y:S01]  /*0850*/  LDS R24, [R3+0x10] ;  /* 0x0000100003187984 */ /* 0x000fe20000000800 */
[C---:B0-----:R-:W-:Y:S01]  /*0860*/  FFMA R29, R26.reuse, R8, R29 ;  /* 0x000000081a1d7223 */ /* 0x041fe2000000001d */
[C---:B-1----:R-:W-:Y:S01]  /*0870*/  FFMA R12, R26.reuse, R12, R9 ;  /* 0x0000000c1a0c7223 */ /* 0x042fe20000000009 */
[C---:B------:R-:W-:Y:S01]  /*0880*/  FFMA R25, R26.reuse, R13, R10 ;  /* 0x0000000d1a197223 */ /* 0x040fe2000000000a */
[----:B------:R-:W-:Y:S01]  /*0890*/  FFMA R26, R26, R14, R27 ;  /* 0x0000000e1a1a7223 */ /* 0x000fe2000000001b */
[----:B------:R-:W0:Y:S02]  /*08a0*/  LDS.128 R8, [R4+0x410] ;  /* 0x0004100004087984 */ /* 0x000e240000000c00 */
[C---:B0-----:R-:W-:Y:S01]  /*08b0*/  FFMA R9, R24.reuse, R9, R12 ;  /* 0x0000000918097223 */ /* 0x041fe2000000000c */
[C---:B------:R-:W-:Y:S01]  /*08c0*/  FFMA R29, R24.reuse, R8, R29 ;  /* 0x00000008181d7223 */ /* 0x040fe2000000001d */
[----:B------:R-:W0:Y:S01]  /*08d0*/  LDS.128 R12, [R4+0x510] ;  /* 0x00051000040c7984 */ /* 0x000e220000000c00 */
[C---:B------:R-:W-:Y:S01]  /*08e0*/  FFMA R10, R24.reuse, R10, R25 ;  /* 0x0000000a180a7223 */ /* 0x040fe20000000019 */
[----:B------:R-:W-:-:S02]  /*08f0*/  FFMA R25, R24, R11, R26 ;  /* 0x0000000b18197223 */ /* 0x000fc4000000001a */
[----:B------:R-:W-:Y:S04]  /*0900*/  LDS R12, [R3+0x18] ;  /* 0x00001800030c7984 */ /* 0x000fe80000000800 */
[----:B------:R-:W-:Y:S04]  /*0910*/  LDS R26, [R3+0x1c] ;  /* 0x00001c00031a7984 */ /* 0x000fe80000000800 */
[----:B------:R-:W-:Y:S01]  /*0920*/  LDS R24, [R3+0x20] ;  /* 0x0000200003187984 */ /* 0x000fe20000000800 */
[C---:B0-----:R-:W-:Y:S01]  /*0930*/  FFMA R29, R28.reuse, R13, R29 ;  /* 0x0000000d1c1d7223 */ /* 0x041fe2000000001d */
[----:B------:R-:W-:-:S02]  /*0940*/  FFMA R14, R28, R14, R9 ;  /* 0x0000000e1c0e7223 */ /* 0x000fc40000000009 */
[----:B------:R-:W0:Y:S01]  /*0950*/  LDS R13, [R4+0x520] ;  /* 0x00052000040d7984 */ /* 0x000e220000000800 */
[----:B------:R-:W-:-:S03]  /*0960*/  FFMA R15, R28, R15, R10 ;  /* 0x0000000f1c0f7223 */ /* 0x000fc6000000000a */
[----:B------:R-:W1:Y:S04]  /*0970*/  LDS.64 R8, [R4+0x618] ;  /* 0x0006180004087984 */ /* 0x000e680000000a00 */
[----:B------:R-:W2:Y:S01]  /*0980*/  LDS.64 R10, [R4+0x620] ;  /* 0x00062000040a7984 */ /* 0x000ea20000000a00 */
[----:B0-----:R-:W-:Y:S01]  /*0990*/  FFMA R28, R28, R13, R25 ;  /* 0x0000000d1c1c7223 */ /* 0x001fe20000000019 */
[C---:B-1----:R-:W-:Y:S01]  /*09a0*/  FFMA R29, R12.reuse, R8, R29 ;  /* 0x000000080c1d7223 */ /* 0x042fe2000000001d */
[C---:B------:R-:W-:Y:S01]  /*09b0*/  FFMA R9, R12.reuse, R9, R14 ;  /* 0x000000090c097223 */ /* 0x040fe2000000000e */
[----:B------:R-:W0:Y:S01]  /*09c0*/  LDS R8, [R4+0x71c] ;  /* 0x00071c0004087984 */ /* 0x000e220000000800 */
[C---:B--2---:R-:W-:Y:S01]  /*09d0*/  FFMA R10, R12.reuse, R10, R15 ;  /* 0x0000000a0c0a7223 */ /* 0x044fe2000000000f */
[----:B------:R-:W-:-:S02]  /*09e0*/  FFMA R27, R12, R11, R28 ;  /* 0x0000000b0c1b7223 */ /* 0x000fc4000000001c */
        /* <DEDUP_REMOVED lines=40> */
[----:B------:R-:W1:Y:S04]  /*0c70*/  LDS R26, [R4+0xd40] ;  /* 0x000d4000041a7984 */ /* 0x000e680000000800 */
[----:B------:R-:W2:Y:S01]  /*0c80*/  LDS.64 R8, [R4+0xe38] ;  /* 0x000e380004087984 */ /* 0x000ea20000000a00 */
[C---:B0-----:R-:W-:Y:S01]  /*0c90*/  FFMA R13, R28.reuse, R13, R29 ;  /* 0x0000000d1c0d7223 */ /* 0x041fe2000000001d */
[C---:B------:R-:W-:Y:S01]  /*0ca0*/  FFMA R12, R28.reuse, R14, R27 ;  /* 0x0000000e1c0c7223 */ /* 0x040fe2000000001b */
[C---:B------:R-:W-:Y:S01]  /*0cb0*/  FFMA R15, R28.reuse, R15, R10 ;  /* 0x0000000f1c0f7223 */ /* 0x040fe2000000000a */
[----:B------:R-:W-:Y:S04]  /*0cc0*/  LDS R27, [R3+0x3c] ;  /* 0x00003c00031b7984 */ /* 0x000fe80000000800 */
[----:B------:R-:W-:Y:S01]  /*0cd0*/  LDS R29, [R4+0xf3c] ;  /* 0x000f3c00041d7984 */ /* 0x000fe20000000800 */
[----:B-1----:R-:W-:Y:S01]  /*0ce0*/  FFMA R28, R28, R26, R11 ;  /* 0x0000001a1c1c7223 */ /* 0x002fe2000000000b */
[C---:B--2---:R-:W-:Y:S01]  /*0cf0*/  FFMA R14, R24.reuse, R8, R13 ;  /* 0x00000008180e7223 */ /* 0x044fe2000000000d */
[----:B------:R-:W-:-:S02]  /*0d00*/  FFMA R25, R24, R9, R12 ;  /* 0x0000000918197223 */ /* 0x000fc4000000000c */
[----:B------:R-:W-:Y:S04]  /*0d10*/  LDS.128 R8, [R4+0xf40] ;  /* 0x000f400004087984 */ /* 0x000fe80000000c00 */
[----:B------:R-:W0:Y:S02]  /*0d20*/  LDS.64 R12, [R4+0xe40] ;  /* 0x000e4000040c7984 */ /* 0x000e240000000a00 */
[C---:B0-----:R-:W-:Y:S01]  /*0d30*/  FFMA R26, R24.reuse, R12, R15 ;  /* 0x0000000c181a7223 */ /* 0x041fe2000000000f */
[----:B------:R-:W-:Y:S01]  /*0d40*/  FFMA R11, R24, R13, R28 ;  /* 0x0000000d180b7223 */ /* 0x000fe2000000001c */
[C---:B------:R-:W-:Y:S01]  /*0d50*/  FFMA R12, R27.reuse, R8, R25 ;  /* 0x000000081b0c7223 */ /* 0x040fe20000000019 */
[C---:B------:R-:W-:Y:S01]  /*0d60*/  FFMA R13, R27.reuse, R29, R14 ;  /* 0x0000001d1b0d7223 */ /* 0x040fe2000000000e */
[C---:B------:R-:W-:Y:S01]  /*0d70*/  FFMA R25, R27.reuse, R9, R26 ;  /* 0x000000091b197223 */ /* 0x040fe2000000001a */
[----:B------:R-:W-:Y:S01]  /*0d80*/  FFMA R24, R27, R10, R11 ;  /* 0x0000000a1b187223 */ /* 0x000fe2000000000b */
[----:B------:R-:W-:Y:S06]  /*0d90*/  BAR.SYNC.DEFER_BLOCKING 0x0 ;  /* 0x0000000000007b1d */ /* 0x000fec0000010000 */
[----:B------:R-:W-:Y:S05]  /*0da0*/  @P0 BRA `(.L_x_9) ;  /* 0xfffffff400680947 */ /* 0x000fea000383ffff */
.L_x_2:
[----:B------:R-:W1:Y:S01]  /*0db0*/  LDCU.64 UR4, c[0x0][0x3c0] ;  /* 0x00007800ff0477ac */ /* 0x000e620008000a00 */
[----:B------:R-:W-:Y:S01]  /*0dc0*/  BSSY.RECONVERGENT B0, `(.L_x_10) ;  /* 0x0000067000007945 */ /* 0x000fe20003800200 */
[----:B------:R-:W-:Y:S01]  /*0dd0*/  MOV R7, 0xff7fffff ;  /* 0xff7fffff00077802 */ /* 0x000fe20000000f00 */
[----:B------:R-:W-:Y:S01]  /*0de0*/  IMAD.MOV.U32 R14, RZ, RZ, -0x800001 ;  /* 0xff7fffffff0e7424 */ /* 0x000fe200078e00ff */
[----:B-1----:R-:W-:Y:S01]  /*0df0*/  UISETP.NE.AND UP0, UPT, UR4, 0x4, UPT ;  /* 0x000000040400788c */ /* 0x002fe2000bf05270 */
[----:B------:R-:W-:-:S08]  /*0e00*/  IADD3 R3, PT, PT, R19, -UR5, RZ ;  /* 0x8000000513037c10 */ /* 0x000fd0000fffe0ff */
[----:B------:R-:W-:Y:S05]  /*0e10*/  BRA.U !UP0, `(.L_x_11) ;  /* 0x0000000108f47547 */ /* 0x000fea000b800000 */
[----:B------:R-:W-:-:S09]  /*0e20*/  UISETP.NE.AND UP0, UPT, UR4, 0x1, UPT ;  /* 0x000000010400788c */ /* 0x000fd2000bf05270 */
[----:B------:R-:W-:Y:S05]  /*0e30*/  BRA.U UP0, `(.L_x_12) ;  /* 0x0000000100847547 */ /* 0x000fea000b800000 */
[----:B------:R-:W0:Y:S01]  /*0e40*/  LDCU.64 UR6, c[0x0][0x3b0] ;  /* 0x00007600ff0677ac */ /* 0x000e220008000a00 */
[C---:B------:R-:W-:Y:S02]  /*0e50*/  IADD3 R6, PT, PT, R20.reuse, 0x1, RZ ;  /* 0x0000000114067810 */ /* 0x040fe40007ffe0ff */
[C---:B------:R-:W-:Y:S01]  /*0e60*/  IADD3 R8, PT, PT, R20.reuse, 0x3, RZ ;  /* 0x0000000314087810 */ /* 0x040fe20007ffe0ff */
[----:B------:R-:W1:Y:S01]  /*0e70*/  LDCU UR4, c[0x0][0x3bc] ;  /* 0x00007780ff0477ac */ /* 0x000e620008000800 */
[----:B------:R-:W-:Y:S02]  /*0e80*/  IADD3 R3, PT, PT, R19, UR5, RZ ;  /* 0x0000000513037c10 */ /* 0x000fe4000fffe0ff */
[----:B------:R-:W-:Y:S02]  /*0e90*/  IADD3 R10, PT, PT, R20, 0x2, RZ ;  /* 0x00000002140a7810 */ /* 0x000fe40007ffe0ff */
[----:B0-----:R-:W-:Y:S01]  /*0ea0*/  MOV R4, UR6 ;  /* 0x0000000600047c02 */ /* 0x001fe20008000f00 */
[----:B------:R-:W-:-:S03]  /*0eb0*/  IMAD.U32 R5, RZ, RZ, UR7 ;  /* 0x00000007ff057e24 */ /* 0x000fc6000f8e00ff */
[-C--:B------:R-:W-:Y:S01]  /*0ec0*/  ISETP.GE.AND P1, PT, R19, R4.reuse, PT ;  /* 0x000000041300720c */ /* 0x080fe20003f26270 */
[----:B-1----:R-:W-:Y:S01]  /*0ed0*/  FMUL R7, R13, UR4 ;  /* 0x000000040d077c20 */ /* 0x002fe20008400000 */
[----:B------:R-:W-:Y:S01]  /*0ee0*/  ISETP.GE.AND P6, PT, R19, R4, PT ;  /* 0x000000041300720c */ /* 0x000fe20003fc6270 */
[----:B------:R-:W-:Y:S01]  /*0ef0*/  FMUL R11, R12, UR4 ;  /* 0x000000040c0b7c20 */ /* 0x000fe20008400000 */
[-C--:B------:R-:W-:Y:S01]  /*0f00*/  ISETP.LT.AND P0, PT, R6, R5.reuse, !P1 ;  /* 0x000000050600720c */ /* 0x080fe20004f01270 */
[----:B------:R-:W-:Y:S01]  /*0f10*/  FMUL R25, R25, UR4 ;  /* 0x0000000419197c20 */ /* 0x000fe20008400000 */
[-C--:B------:R-:W-:Y:S02]  /*0f20*/  ISETP.GE.OR P3, PT, R8, R5.reuse, P6 ;  /* 0x000000050800720c */ /* 0x080fe40003766670 */
[----:B------:R-:W-:Y:S02]  /*0f30*/  ISETP.LT.AND P2, PT, R10, R5, !P1 ;  /* 0x000000050a00720c */ /* 0x000fe40004f41270 */
[----:B------:R-:W-:-:S02]  /*0f40*/  ISETP.LT.AND P0, PT, R20, R3, P0 ;  /* 0x000000031400720c */ /* 0x000fc40000701270 */
[----:B------:R-:W-:Y:S02]  /*0f50*/  ISETP.LT.AND P1, PT, R20, R5, !P1 ;  /* 0x000000051400720c */ /* 0x000fe40004f21270 */
[-C--:B------:R-:W-:Y:S02]  /*0f60*/  ISETP.GT.OR P3, PT, R8, R3.reuse, P3 ;  /* 0x000000030800720c */ /* 0x080fe40001f64670 */
[-C--:B------:R-:W-:Y:S02]  /*0f70*/  ISETP.LE.AND P2, PT, R10, R3.reuse, P2 ;  /* 0x000000030a00720c */ /* 0x080fe40001743270 */
[----:B------:R-:W-:Y:S02]  /*0f80*/  FMNMX R9, R7, -3.40282346638528859812e+38, !PT ;  /* 0xff7fffff07097809 */ /* 0x000fe40007800000 */
[----:B------:R-:W-:Y:S01]  /*0f90*/  ISETP.LE.AND P1, PT, R20, R3, P1 ;  /* 0x000000031400720c */ /* 0x000fe20000f23270 */
[----:B------:R-:W-:-:S03]  /*0fa0*/  IMAD.MOV.U32 R3, RZ, RZ, -0x800001 ;  /* 0xff7fffffff037424 */ /* 0x000fc600078e00ff */
[----:B------:R-:W-:Y:S02]  /*0fb0*/  FSEL R14, R9, -3.40282346638528859812e+38, P1 ;  /* 0xff7fffff090e7808 */ /* 0x000fe40000800000 */
[----:B------:R-:W-:Y:S02]  /*0fc0*/  FSEL R9, R11, -3.40282346638528859812e+38, P0 ;  /* 0xff7fffff0b097808 */ /* 0x000fe40000000000 */
[----:B------:R-:W-:Y:S02]  /*0fd0*/  @P0 FMNMX R14, R14, R11, !PT ;  /* 0x0000000b0e0e0209 */ /* 0x000fe40007800000 */
[----:B------:R-:W-:Y:S02]  /*0fe0*/  FSEL R7, R7, -3.40282346638528859812e+38, P1 ;  /* 0xff7fffff07077808 */ /* 0x000fe40000800000 */
[----:B------:R-:W-:Y:S02]  /*0ff0*/  @P2 FMNMX R14, R14, R25, !PT ;  /* 0x000000190e0e2209 */ /* 0x000fe40007800000 */
[----:B------:R-:W-:Y:S01]  /*1000*/  FSEL R11, R25, -3.40282346638528859812e+38, P2 ;  /* 0xff7fffff190b7808 */ /* 0x000fe20001000000 */
[----:B------:R-:W-:Y:S06]  /*1010*/  @P3 BRA `(.L_x_13) ;  /* 0x0000000400043947 */ /* 0x000fec0003800000 */
[----:B------:R-:W-:-:S05]  /*1020*/  FMUL R3, R24, UR4 ;  /* 0x0000000418037c20 */ /* 0x000fca0008400000 */
[----:B------:R-:W-:Y:S01]  /*1030*/  FMNMX R14, R14, R3, !PT ;  /* 0x000000030e0e7209 */ /* 0x000fe20007800000 */
[----:B------:R-:W-:Y:S06]  /*1040*/  BRA `(.L_x_13) ;  /* 0x0000000000f87947 */ /* 0x000fec0003800000 */
.L_x_12:
[----:B0-----:R-:W0:Y:S01]  /*1050*/  LDC.64 R4, c[0x0][0x3b0] ;  /* 0x0000ec00ff047b82 */ /* 0x001e220000000a00 */
[----:B------:R-:W1:Y:S01]  /*1060*/  LDCU UR4, c[0x0][0x3bc] ;  /* 0x00007780ff0477ac */ /* 0x000e620008000800 */
[C---:B------:R-:W-:Y:S01]  /*1070*/  IADD3 R6, PT, PT, R20.reuse, 0x1, RZ ;  /* 0x0000000114067810 */ /* 0x040fe20007ffe0ff */
[----:B------:R-:W-:Y:S01]  /*1080*/  IMAD.MOV.U32 R3, RZ, RZ, -0x800001 ;  /* 0xff7fffffff037424 */ /* 0x000fe200078e00ff */
[C---:B------:R-:W-:Y:S02]  /*1090*/  IADD3 R8, PT, PT, R20.reuse, 0x3, RZ ;  /* 0x0000000314087810 */ /* 0x040fe40007ffe0ff */
[----:B------:R-:W-:Y:S01]  /*10a0*/  IADD3 R10, PT, PT, R20, 0x2, RZ ;  /* 0x00000002140a7810 */ /* 0x000fe20007ffe0ff */
[----:B-1----:R-:W-:Y:S01]  /*10b0*/  FMUL R7, R13, UR4 ;  /* 0x000000040d077c20 */ /* 0x002fe20008400000 */
[----:B------:R-:W-:Y:S01]  /*10c0*/  FMUL R9, R12, UR4 ;  /* 0x000000040c097c20 */ /* 0x000fe20008400000 */
[----:B------:R-:W-:Y:S01]  /*10d0*/  FMUL R11, R25, UR4 ;  /* 0x00000004190b7c20 */ /* 0x000fe20008400000 */
[----:B0-----:R-:W-:-:S02]  /*10e0*/  ISETP.GE.AND P0, PT, R19, R4, PT ;  /* 0x000000041300720c */ /* 0x001fc40003f06270 */
[----:B------:R-:W-:Y:S02]  /*10f0*/  ISETP.GE.AND P6, PT, R19, R4, PT ;  /* 0x000000041300720c */ /* 0x000fe40003fc6270 */
[-C--:B------:R-:W-:Y:S02]  /*1100*/  ISETP.LT.AND P1, PT, R6, R5.reuse, !P0 ;  /* 0x000000050600720c */ /* 0x080fe40004721270 */
[-C--:B------:R-:W-:Y:S02]  /*1110*/  ISETP.GE.OR P3, PT, R8, R5.reuse, P6 ;  /* 0x000000050800720c */ /* 0x080fe40003766670 */
[-C--:B------:R-:W-:Y:S02]  /*1120*/  ISETP.LT.AND P2, PT, R10, R5.reuse, !P0 ;  /* 0x000000050a00720c */ /* 0x080fe40004741270 */
[----:B------:R-:W-:Y:S02]  /*1130*/  FMNMX R14, R7, -3.40282346638528859812e+38, !PT ;  /* 0xff7fffff070e7809 */ /* 0x000fe40007800000 */
[----:B------:R-:W-:-:S04]  /*1140*/  ISETP.LT.AND P0, PT, R20, R5, !P0 ;  /* 0x000000051400720c */ /* 0x000fc80004701270 */
[----:B------:R-:W-:Y:S02]  /*1150*/  FSEL R14, R14, -3.40282346638528859812e+38, P0 ;  /* 0xff7fffff0e0e7808 */ /* 0x000fe40000000000 */
[----:B------:R-:W-:Y:S02]  /*1160*/  FSEL R7, R7, -3.40282346638528859812e+38, P0 ;  /* 0xff7fffff07077808 */ /* 0x000fe40000000000 */
[C---:B------:R-:W-:Y:S02]  /*1170*/  @P1 FMNMX R14, R9.reuse, R14, !PT ;  /* 0x0000000e090e1209 */ /* 0x040fe40007800000 */
[----:B------:R-:W-:Y:S02]  /*1180*/  FSEL R9, R9, -3.40282346638528859812e+38, P1 ;  /* 0xff7fffff09097808 */ /* 0x000fe40000800000 */
[C---:B------:R-:W-:Y:S02]  /*1190*/  @P2 FMNMX R14, R11.reuse, R14, !PT ;  /* 0x0000000e0b0e2209 */ /* 0x040fe40007800000 */
[----:B------:R-:W-:Y:S01]  /*11a0*/  FSEL R11, R11, -3.40282346638528859812e+38, P2 ;  /* 0xff7fffff0b0b7808 */ /* 0x000fe20001000000 */
[----:B------:R-:W-:Y:S06]  /*11b0*/  @P3 BRA `(.L_x_13) ;  /* 0x00000000009c3947 */ /* 0x000fec0003800000 */
[----:B------:R-:W-:-:S05]  /*11c0*/  FMUL R3, R24, UR4 ;  /* 0x0000000418037c20 */ /* 0x000fca0008400000 */
[----:B------:R-:W-:Y:S01]  /*11d0*/  FMNMX R14, R14, R3, !PT ;  /* 0x000000030e0e7209 */ /* 0x000fe20007800000 */
[----:B------:R-:W-:Y:S06]  /*11e0*/  BRA `(.L_x_13) ;  /* 0x0000000000907947 */ /* 0x000fec0003800000 */
.L_x_11:
[----:B0-----:R-:W0:Y:S01]  /*11f0*/  LDC.64 R4, c[0x0][0x3b0] ;  /* 0x0000ec00ff047b82 */ /* 0x001e220000000a00 */
[CC--:B------:R-:W-:Y:S01]  /*1200*/  ISETP.GT.AND P1, PT, R20.reuse, R3.reuse, PT ;  /* 0x000000031400720c */ /* 0x0c0fe20003f24270 */
[----:B------:R-:W-:Y:S01]  /*1210*/  IMAD.MOV.U32 R9, RZ, RZ, -0x800001 ;  /* 0xff7fffffff097424 */ /* 0x000fe200078e00ff */
[C---:B------:R-:W-:Y:S02]  /*1220*/  ISETP.GE.AND P4, PT, R20.reuse, R3, PT ;  /* 0x000000031400720c */ /* 0x040fe40003f86270 */
[C---:B------:R-:W-:Y:S02]  /*1230*/  IADD3 R6, PT, PT, R20.reuse, 0x1, RZ ;  /* 0x0000000114067810 */ /* 0x040fe40007ffe0ff */
[C---:B------:R-:W-:Y:S02]  /*1240*/  IADD3 R10, PT, PT, R20.reuse, 0x2, RZ ;  /* 0x00000002140a7810 */ /* 0x040fe40007ffe0ff */
[C---:B------:R-:W-:Y:S02]  /*1250*/  ISETP.GT.U32.OR P1, PT, R20.reuse, R19, !P1 ;  /* 0x000000131400720c */ /* 0x040fe40004f24470 */
[----:B------:R-:W-:-:S02]  /*1260*/  IADD3 R8, PT, PT, R20, 0x3, RZ ;  /* 0x0000000314087810 */ /* 0x000fc40007ffe0ff */
[----:B------:R-:W-:Y:S02]  /*1270*/  ISETP.GE.U32.OR P4, PT, R20, R19, !P4 ;  /* 0x000000131400720c */ /* 0x000fe40006786470 */
[-C--:B------:R-:W-:Y:S02]  /*1280*/  ISETP.GT.AND P2, PT, R10, R3.reuse, PT ;  /* 0x000000030a00720c */ /* 0x080fe40003f44270 */
[----:B------:R-:W-:Y:S02]  /*1290*/  ISETP.GT.AND P3, PT, R8, R3, PT ;  /* 0x000000030800720c */ /* 0x000fe40003f64270 */
[----:B------:R-:W-:Y:S02]  /*12a0*/  ISETP.GT.U32.OR P2, PT, R10, R19, !P2 ;  /* 0x000000130a00720c */ /* 0x000fe40005744470 */
[----:B------:R-:W-:Y:S02]  /*12b0*/  MOV R11, 0xff7fffff ;  /* 0xff7fffff000b7802 */ /* 0x000fe40000000f00 */
[----:B0-----:R-:W-:-:S04]  /*12c0*/  ISETP.GE.AND P6, PT, R19, R4, PT ;  /* 0x000000041300720c */ /* 0x001fc80003fc6270 */
[-C--:B------:R-:W-:Y:S02]  /*12d0*/  ISETP.GE.OR P0, PT, R20, R5.reuse, P6 ;  /* 0x000000051400720c */ /* 0x080fe40003706670 */
[-C--:B------:R-:W-:Y:S02]  /*12e0*/  ISETP.GE.OR P5, PT, R6, R5.reuse, P6 ;  /* 0x000000050600720c */ /* 0x080fe400037a6670 */
[----:B------:R-:W-:Y:S02]  /*12f0*/  PLOP3.LUT P0, PT, P0, P1, PT, 0xf8, 0x8f ;  /* 0x00000000008f781c */ /* 0x000fe40000703f70 */
[----:B------:R-:W-:Y:S02]  /*1300*/  ISETP.GE.OR P1, PT, R10, R5, P6 ;  /* 0x000000050a00720c */ /* 0x000fe40003726670 */
[----:B------:R-:W-:Y:S02]  /*1310*/  PLOP3.LUT P4, PT, P5, P4, PT, 0xf8, 0x8f ;  /* 0x00000000008f781c */ /* 0x000fe40002f89f70 */
[----:B------:R-:W-:-:S02]  /*1320*/  ISETP.GT.U32.OR P5, PT, R8, R19, !P3 ;  /* 0x000000130800720c */ /* 0x000fc40005fa4470 */
[----:B------:R-:W-:Y:S02]  /*1330*/  ISETP.GE.OR P3, PT, R8, R5, P6 ;  /* 0x000000050800720c */ /* 0x000fe40003766670 */
[----:B------:R-:W-:Y:S02]  /*1340*/  PLOP3.LUT P1, PT, P1, P2, PT, 0xf8, 0x8f ;  /* 0x00000000008f781c */ /* 0x000fe40000f25f70 */
[----:B------:R-:W-:Y:S01]  /*1350*/  PLOP3.LUT P3, PT, P3, P5, PT, 0xf8, 0x8f ;  /* 0x00000000008f781c */ /* 0x000fe20001f6bf70 */
[----:B------:R-:W0:Y:S08]  /*1360*/  @!P0 LDC R16, c[0x0][0x3bc] ;  /* 0x0000ef00ff108b82 */ /* 0x000e300000000800 */
[----:B------:R-:W1:Y:S08]  /*1370*/  @!P4 LDC R3, c[0x0][0x3bc] ;  /* 0x0000ef00ff03cb82 */ /* 0x000e700000000800 */
[----:B------:R-:W3:Y:S08]  /*1380*/  @!P1 LDC R18, c[0x0][0x3bc] ;  /* 0x0000ef00ff129b82 */ /* 0x000ef00000000800 */
[----:B------:R-:W4:Y:S01]  /*1390*/  @!P3 LDC R15, c[0x0][0x3bc] ;  /* 0x0000ef00ff0fbb82 */ /* 0x000f220000000800 */
[----:B0-----:R-:W-:-:S05]  /*13a0*/  @!P0 FMUL R7, R13, R16 ;  /* 0x000000100d078220 */ /* 0x001fca0000400000 */
[----:B------:R-:W-:Y:S01]  /*13b0*/  @!P0 FMNMX R14, R7, -3.40282346638528859812e+38, !PT ;  /* 0xff7fffff070e8809 */ /* 0x000fe20007800000 */
[----:B-1----:R-:W-:Y:S01]  /*13c0*/  @!P4 FMUL R9, R12, R3 ;  /* 0x000000030c09c220 */ /* 0x002fe20000400000 */
[----:B------:R-:W-:-:S04]  /*13d0*/  MOV R3, 0xff7fffff ;  /* 0xff7fffff00037802 */ /* 0x000fc80000000f00 */
[----:B------:R-:W-:Y:S01]  /*13e0*/  @!P4 FMNMX R14, R14, R9, !PT ;  /* 0x000000090e0ec209 */ /* 0x000fe20007800000 */
[----:B---3--:R-:W-:-:S05]  /*13f0*/  @!P1 FMUL R11, R25, R18 ;  /* 0x00000012190b9220 */ /* 0x008fca0000400000 */
[----:B------:R-:W-:Y:S01]  /*1400*/  @!P1 FMNMX R14, R14, R11, !PT ;  /* 0x0000000b0e0e9209 */ /* 0x000fe20007800000 */
[----:B----4-:R-:W-:-:S05]  /*1410*/  @!P3 FMUL R3, R24, R15 ;  /* 0x0000000f1803b220 */ /* 0x010fca0000400000 */
[----:B------:R-:W-:-:S07]  /*1420*/  @!P3 FMNMX R14, R14, R3, !PT ;  /* 0x000000030e0eb209 */ /* 0x000fce0007800000 */
.L_x_13:
[----:B--2---:R-:W-:Y:S05]  /*1430*/  BSYNC.RECONVERGENT B0 ;  /* 0x0000000000007941 */ /* 0x004fea0003800200 */
.L_x_10:
[----:B------:R-:W0:Y:S01]  /*1440*/  SHFL.DOWN PT, R13, R14, 0x10, 0x1f ;  /* 0x0a001f000e0d7f89 */ /* 0x000e2200000e0000 */
[----:B------:R-:W1:Y:S01]  /*1450*/  S2UR UR6, SR_CgaCtaId ;  /* 0x00000000000679c3 */ /* 0x000e620000008800 */
[----:B------:R-:W-:Y:S01]  /*1460*/  UMOV UR4, 0x400 ;  /* 0x0000040000047882 */ /* 0x000fe20000000000 */
[----:B------:R-:W-:Y:S01]  /*1470*/  BSSY.RECONVERGENT B0, `(.L_x_14) ;  /* 0x0000014000007945 */ /* 0x000fe20003800200 */
[----:B------:R-:W-:Y:S01]  /*1480*/  UIADD3 UR5, UPT, UPT, UR4, 0x2140, URZ ;  /* 0x0000214004057890 */ /* 0x000fe2000fffe0ff */
[----:B------:R-:W-:Y:S02]  /*1490*/  FSETP.GT.AND P1, PT, R7, -3.40282346638528859812e+38, PT ;  /* 0xff7fffff0700780b */ /* 0x000fe40003f24000 */
[----:B------:R-:W-:Y:S02]  /*14a0*/  FSETP.GT.AND P2, PT, R9, -3.40282346638528859812e+38, PT ;  /* 0xff7fffff0900780b */ /* 0x000fe40003f44000 */
[----:B------:R-:W-:Y:S02]  /*14b0*/  FSETP.GT.AND P3, PT, R11, -3.40282346638528859812e+38, PT ;  /* 0xff7fffff0b00780b */ /* 0x000fe40003f64000 */
[----:B------:R-:W-:-:S02]  /*14c0*/  FSETP.GT.AND P4, PT, R3, -3.40282346638528859812e+38, PT ;  /* 0xff7fffff0300780b */ /* 0x000fc40003f84000 */
[----:B0-----:R-:W-:Y:S01]  /*14d0*/  FMNMX R13, R13, R14, !PT ;  /* 0x0000000e0d0d7209 */ /* 0x001fe20007800000 */
[----:B-1----:R-:W-:-:S04]  /*14e0*/  ULEA UR5, UR6, UR5, 0x18 ;  /* 0x0000000506057291 */ /* 0x002fc8000f8ec0ff */
[----:B------:R-:W0:Y:S02]  /*14f0*/  SHFL.DOWN PT, R12, R13, 0x8, 0x1f ;  /* 0x09001f000d0c7f89 */ /* 0x000e2400000e0000 */
[----:B0-----:R-:W-:-:S05]  /*1500*/  FMNMX R15, R13, R12, !PT ;  /* 0x0000000c0d0f7209 */ /* 0x001fca0007800000 */
[----:B------:R-:W0:Y:S02]  /*1510*/  SHFL.DOWN PT, R12, R15, 0x4, 0x1f ;  /* 0x08801f000f0c7f89 */ /* 0x000e2400000e0000 */
[----:B0-----:R-:W-:Y:S02]  /*1520*/  FMNMX R16, R15, R12, !PT ;  /* 0x0000000c0f107209 */ /* 0x001fe40007800000 */
[----:B------:R-:W-:Y:S02]  /*1530*/  LOP3.LUT P0, R12, R0, 0x1f, RZ, 0xc0, !PT ;  /* 0x0000001f000c7812 */ /* 0x000fe4000780c0ff */
[----:B------:R-:W-:Y:S01]  /*1540*/  LEA R0, R22, UR5, 0x2 ;  /* 0x0000000516007c11 */ /* 0x000fe2000f8e10ff */
[----:B------:R-:W0:Y:S02]  /*1550*/  SHFL.DOWN PT, R17, R16, 0x2, 0x1f ;  /* 0x08401f0010117f89 */ /* 0x000e2400000e0000 */
[----:B0-----:R-:W-:-:S05]  /*1560*/  FMNMX R17, R16, R17, !PT ;  /* 0x0000001110117209 */ /* 0x001fca0007800000 */
[----:B------:R-:W0:Y:S02]  /*1570*/  SHFL.DOWN PT, R18, R17, 0x1, 0x1f ;  /* 0x08201f0011127f89 */ /* 0x000e2400000e0000 */
[----:B0-----:R-:W-:Y:S01]  /*1580*/  FMNMX R13, R17, R18, !PT ;  /* 0x00000012110d7209 */ /* 0x001fe20007800000 */
[----:B------:R-:W-:Y:S06]  /*1590*/  @P0 BRA `(.L_x_15) ;  /* 0x0000000000040947 */ /* 0x000fec0003800000 */
[----:B------:R0:W-:Y:S02]  /*15a0*/  ATOMS.MAX.S32 RZ, [R0], R13 ;  /* 0x0000000d00ff738c */ /* 0x0001e40001000200 */
.L_x_15:
[----:B------:R-:W-:Y:S05]  /*15b0*/  BSYNC.RECONVERGENT B0 ;  /* 0x0000000000007941 */ /* 0x000fea0003800200 */
.L_x_14:
[----:B------:R-:W-:Y:S01]  /*15c0*/  BAR.SYNC.DEFER_BLOCKING 0x0 ;  /* 0x0000000000007b1d */ /* 0x000fe20000010000 */
[----:B0-----:R-:W-:Y:S01]  /*15d0*/  HFMA2 R13, -RZ, RZ, 0, 0 ;  /* 0x00000000ff0d7431 */ /* 0x001fe200000001ff */
[----:B------:R-:W-:-:S04]  /*15e0*/  MOV R15, RZ ;  /* 0x000000ff000f7202 */ /* 0x000fc80000000f00 */
[----:B------:R-:W-:Y:S01]  /*15f0*/  BSSY.RECONVERGENT B0, `(.L_x_16) ;  /* 0x000000f000007945 */ /* 0x000fe20003800200 */
[----:B------:R0:W1:Y:S03]  /*1600*/  LDS R14, [R0] ;  /* 0x00000000000e7984 */ /* 0x0000660000000800 */
[----:B------:R-:W-:Y:S05]  /*1610*/  @!P1 BRA `(.L_x_17) ;  /* 0x0000000000309947 */ /* 0x000fea0003800000 */
[----:B------:R-:W-:Y:S02]  /*1620*/  IMAD.MOV.U32 R16, RZ, RZ, 0x3bbb989d ;  /* 0x3bbb989dff107424 */ /* 0x000fe400078e00ff */
[----:B-1----:R-:W-:Y:S01]  /*1630*/  FADD R7, -R14, R7 ;  /* 0x000000070e077221 */ /* 0x002fe20000000100 */
[----:B------:R-:W-:-:S03]  /*1640*/  MOV R18, 0x437c0000 ;  /* 0x437c000000127802 */ /* 0x000fc60000000f00 */
[----:B------:R-:W-:-:S04]  /*1650*/  FFMA.SAT R13, R7, R16, 0.5 ;  /* 0x3f000000070d7423 */ /* 0x000fc80000002010 */
[----:B------:R-:W-:-:S04]  /*1660*/  FFMA.RM R13, R13, R18, 12582913 ;  /* 0x4b4000010d0d7423 */ /* 0x000fc80000004012 */
[C---:B------:R-:W-:Y:S01]  /*1670*/  FADD R16, R13.reuse, -12583039 ;  /* 0xcb40007f0d107421 */ /* 0x040fe20000000000 */
[----:B------:R-:W-:-:S03]  /*1680*/  SHF.L.U32 R13, R13, 0x17, RZ ;  /* 0x000000170d0d7819 */ /* 0x000fc600000006ff */
[----:B------:R-:W-:-:S04]  /*1690*/  FFMA R16, R7, 1.4426950216293334961, -R16 ;  /* 0x3fb8aa3b07107823 */ /* 0x000fc80000000810 */
[----:B------:R-:W-:-:S06]  /*16a0*/  FFMA R16, R7, 1.925963033500011079e-08, R16 ;  /* 0x32a5706007107823 */ /* 0x000fcc0000000010 */
[----:B------:R-:W1:Y:S02]  /*16b0*/  MUFU.EX2 R16, R16 ;  /* 0x0000001000107308 */ /* 0x000e640000000800 */
[----:B-1----:R-:W-:-:S04]  /*16c0*/  FMUL R13, R13, R16 ;  /* 0x000000100d0d7220 */ /* 0x002fc80000400000 */
[----:B------:R-:W-:-:S07]  /*16d0*/  FADD R15, RZ, R13 ;  /* 0x0000000dff0f7221 */ /* 0x000fce0000000000 */
.L_x_17:
[----:B------:R-:W-:Y:S05]  /*16e0*/  BSYNC.RECONVERGENT B0 ;  /* 0x0000000000007941 */ /* 0x000fea0003800200 */
.L_x_16:
[----:B------:R-:W-:Y:S01]  /*16f0*/  BSSY.RECONVERGENT B0, `(.L_x_18) ;  /* 0x000000f000007945 */ /* 0x000fe20003800200 */
[----:B------:R-:W-:-:S03]  /*1700*/  HFMA2 R16, -RZ, RZ, 0, 0 ;  /* 0x00000000ff107431 */ /* 0x000fc600000001ff */
[----:B------:R-:W-:Y:S05]  /*1710*/  @!P2 BRA `(.L_x_19) ;  /* 0x000000000030a947 */ /* 0x000fea0003800000 */
[----:B------:R-:W-:Y:S01]  /*1720*/  MOV R16, 0x3bbb989d ;  /* 0x3bbb989d00107802 */ /* 0x000fe20000000f00 */
[----:B-1----:R-:W-:Y:S01]  /*1730*/  FADD R9, -R14, R9 ;  /* 0x000000090e097221 */ /* 0x002fe20000000100 */
[----:B------:R-:W-:-:S03]  /*1740*/  IMAD.MOV.U32 R18, RZ, RZ, 0x437c0000 ;  /* 0x437c0000ff127424 */ /* 0x000fc600078e00ff */
[----:B------:R-:W-:-:S04]  /*1750*/  FFMA.SAT R7, R9, R16, 0.5 ;  /* 0x3f00000009077423 */ /* 0x000fc80000002010 */
[----:B------:R-:W-:-:S04]  /*1760*/  FFMA.RM R7, R7, R18, 12582913 ;  /* 0x4b40000107077423 */ /* 0x000fc80000004012 */
[C---:B------:R-:W-:Y:S01]  /*1770*/  FADD R16, R7.reuse, -12583039 ;  /* 0xcb40007f07107421 */ /* 0x040fe20000000000 */
[----:B------:R-:W-:-:S03]  /*1780*/  SHF.L.U32 R7, R7, 0x17, RZ ;  /* 0x0000001707077819 */ /* 0x000fc600000006ff */
[----:B------:R-:W-:-:S04]  /*1790*/  FFMA R16, R9, 1.4426950216293334961, -R16 ;  /* 0x3fb8aa3b09107823 */ /* 0x000fc80000000810 */
[----:B------:R-:W-:-:S04]  /*17a0*/  FFMA R9, R9, 1.925963033500011079e-08, R16 ;  /* 0x32a5706009097823 */ /* 0x000fc80000000010 */
[----:B------:R-:W1:Y:S02]  /*17b0*/  MUFU.EX2 R16, R9 ;  /* 0x0000000900107308 */ /* 0x000e640000000800 */
[----:B-1----:R-:W-:-:S04]  /*17c0*/  FMUL R16, R7, R16 ;  /* 0x0000001007107220 */ /* 0x002fc80000400000 */
[----:B------:R-:W-:-:S07]  /*17d0*/  FADD R15, R15, R16 ;  /* 0x000000100f0f7221 */ /* 0x000fce0000000000 */
.L_x_19:
[----:B------:R-:W-:Y:S05]  /*17e0*/  BSYNC.RECONVERGENT B0 ;  /* 0x0000000000007941 */ /* 0x000fea0003800200 */
.L_x_18:
[----:B------:R-:W-:Y:S01]  /*17f0*/  BSSY.RECONVERGENT B0, `(.L_x_20) ;  /* 0x0000010000007945 */ /* 0x000fe20003800200 */
[----:B------:R-:W-:Y:S01]  /*1800*/  HFMA2 R24, -RZ, RZ, 0, 0 ;  /* 0x00000000ff187431 */ /* 0x000fe200000001ff */
[----:B------:R-:W-:Y:S02]  /*1810*/  MOV R18, RZ ;  /* 0x000000ff00127202 */ /* 0x000fe40000000f00 */
        /* <DEDUP_REMOVED lines=13> */
.L_x_21:
[----:B------:R-:W-:Y:S05]  /*18f0*/  BSYNC.RECONVERGENT B0 ;  /* 0x0000000000007941 */ /* 0x000fea0003800200 */
.L_x_20:
[----:B------:R-:W-:Y:S04]  /*1900*/  BSSY.RECONVERGENT B0, `(.L_x_22) ;  /* 0x000000e000007945 */ /* 0x000fe80003800200 */
[----:B------:R-:W-:Y:S05]  /*1910*/  @!P4 BRA `(.L_x_23) ;  /* 0x000000000030c947 */ /* 0x000fea0003800000 */
[----:B-1----:R-:W-:Y:S01]  /*1920*/  FADD R3, -R14, R3 ;  /* 0x000000030e037221 */ /* 0x002fe20000000100 */
[----:B------:R-:W-:Y:S01]  /*1930*/  HFMA2 R14, -RZ, RZ, 3.7421875, 0 ;  /* 0x437c0000ff0e7431 */ /* 0x000fe200000001ff */
[----:B------:R-:W-:-:S05]  /*1940*/  MOV R18, 0x3bbb989d ;  /* 0x3bbb989d00127802 */ /* 0x000fca0000000f00 */
        /* <DEDUP_REMOVED lines=8> */
[----:B------:R-:W-:-:S07]  /*19d0*/  FADD R15, R15, R18 ;  /* 0x000000120f0f7221 */ /* 0x000fce0000000000 */
.L_x_23:
[----:B------:R-:W-:Y:S05]  /*19e0*/  BSYNC.RECONVERGENT B0 ;  /* 0x0000000000007941 */ /* 0x000fea0003800200 */
.L_x_22:
[----:B-1----:R-:W1:Y:S01]  /*19f0*/  SHFL.DOWN PT, R14, R15, 0x10, 0x1f ;  /* 0x0a001f000f0e7f89 */ /* 0x002e6200000e0000 */
[----:B------:R-:W-:Y:S01]  /*1a00*/  ISETP.NE.AND P0, PT, R12, RZ, PT ;  /* 0x000000ff0c00720c */ /* 0x000fe20003f05270 */
[----:B------:R-:W-:Y:S01]  /*1a10*/  UIADD3 UR4, UPT, UPT, UR4, 0x2240, URZ ;  /* 0x0000224004047890 */ /* 0x000fe2000fffe0ff */
[----:B------:R-:W-:Y:S03]  /*1a20*/  BSSY.RECONVERGENT B0, `(.L_x_24) ;  /* 0x0000011000007945 */ /* 0x000fe60003800200 */
[----:B------:R-:W-:-:S06]  /*1a30*/  ULEA UR4, UR6, UR4, 0x18 ;  /* 0x0000000406047291 */ /* 0x000fcc000f8ec0ff */
[----:B------:R-:W-:Y:S01]  /*1a40*/  LEA R22, R22, UR4, 0x2 ;  /* 0x0000000416167c11 */ /* 0x000fe2000f8e10ff */
[----:B-1----:R-:W-:-:S05]  /*1a50*/  FADD R14, R14, R15 ;  /* 0x0000000f0e0e7221 */ /* 0x002fca0000000000 */
[----:B------:R-:W1:Y:S02]  /*1a60*/  SHFL.DOWN PT, R3, R14, 0x8, 0x1f ;  /* 0x09001f000e037f89 */ /* 0x000e6400000e0000 */
[----:B-1----:R-:W-:-:S05]  /*1a70*/  FADD R3, R14, R3 ;  /* 0x000000030e037221 */ /* 0x002fca0000000000 */
[----:B------:R-:W1:Y:S02]  /*1a80*/  SHFL.DOWN PT, R26, R3, 0x4, 0x1f ;  /* 0x08801f00031a7f89 */ /* 0x000e6400000e0000 */
[----:B-1----:R-:W-:-:S05]  /*1a90*/  FADD R26, R3, R26 ;  /* 0x0000001a031a7221 */ /* 0x002fca0000000000 */
[----:B------:R-:W1:Y:S02]  /*1aa0*/  SHFL.DOWN PT, R7, R26, 0x2, 0x1f ;  /* 0x08401f001a077f89 */ /* 0x000e6400000e0000 */
[----:B-1----:R-:W-:-:S05]  /*1ab0*/  FADD R7, R26, R7 ;  /* 0x000000071a077221 */ /* 0x002fca0000000000 */
[----:B------:R-:W1:Y:S02]  /*1ac0*/  SHFL.DOWN PT, R28, R7, 0x1, 0x1f ;  /* 0x08201f00071c7f89 */ /* 0x000e6400000e0000 */
[----:B-1----:R-:W-:Y:S01]  /*1ad0*/  FADD R9, R7, R28 ;  /* 0x0000001c07097221 */ /* 0x002fe20000000000 */
[----:B------:R-:W-:Y:S06]  /*1ae0*/  @P0 BRA `(.L_x_25) ;  /* 0x0000000000100947 */ /* 0x000fec0003800000 */
.L_x_26:
[----:B------:R-:W1:Y:S02]  /*1af0*/  LDS R14, [R22] ;  /* 0x00000000160e7984 */ /* 0x000e640000000800 */
[----:B-1----:R-:W-:-:S05]  /*1b00*/  FADD R15, R9, R14 ;  /* 0x0000000e090f7221 */ /* 0x002fca0000000000 */
[----:B------:R-:W1:Y:S02]  /*1b10*/  ATOMS.CAST.SPIN P0, [R22], R14, R15 ;  /* 0x0000000e1600758d */ /* 0x000e64000180000f */
[----:B-1----:R-:W-:Y:S05]  /*1b20*/  @!P0 BRA `(.L_x_26) ;  /* 0xfffffffc00f08947 */ /* 0x002fea000383ffff */
.L_x_25:
[----:B------:R-:W-:Y:S05]  /*1b30*/  BSYNC.RECONVERGENT B0 ;  /* 0x0000000000007941 */ /* 0x000fea0003800200 */
.L_x_24:
[----:B------:R-:W-:Y:S06]  /*1b40*/  BAR.SYNC.DEFER_BLOCKING 0x0 ;  /* 0x0000000000007b1d */ /* 0x000fec0000010000 */
[----:B------:R-:W-:Y:S05]  /*1b50*/  @P6 EXIT ;  /* 0x000000000000694d */ /* 0x000fea0003800000 */
[----:B------:R-:W1:Y:S01]  /*1b60*/  LDC.64 R14, c[0x0][0x390] ;  /* 0x0000e400ff0e7b82 */ /* 0x000e620000000a00 */
[----:B------:R-:W-:Y:S01]  /*1b70*/  IMAD R19, R4, UR8, R19 ;  /* 0x0000000804137c24 */ /* 0x000fe2000f8e0213 */
[-C--:B------:R-:W-:Y:S02]  /*1b80*/  ISETP.GE.AND P1, PT, R20, R5.reuse, PT ;  /* 0x000000051400720c */ /* 0x080fe40003f26270 */
[-C--:B------:R-:W-:Y:S02]  /*1b90*/  ISETP.GE.AND P2, PT, R6, R5.reuse, PT ;  /* 0x000000050600720c */ /* 0x080fe40003f46270 */
[-C--:B------:R-:W-:Y:S02]  /*1ba0*/  ISETP.GE.AND P3, PT, R10, R5.reuse, PT ;  /* 0x000000050a00720c */ /* 0x080fe40003f66270 */
[-C--:B------:R-:W-:Y:S01]  /*1bb0*/  ISETP.GE.AND P4, PT, R8, R5.reuse, PT ;  /* 0x000000050800720c */ /* 0x080fe20003f86270 */
[----:B------:R-:W-:Y:S01]  /*1bc0*/  IMAD R5, R19, R5, R20 ;  /* 0x0000000513057224 */ /* 0x000fe200078e0214 */
[----:B------:R-:W-:-:S03]  /*1bd0*/  LOP3.LUT P0, RZ, R2, 0x3c, R23, 0xf8, !PT ;  /* 0x0000003c02ff7812 */ /* 0x000fc6000780f817 */
[----:B-1----:R-:W-:-:S05]  /*1be0*/  IMAD.WIDE R14, R5, 0x4, R14 ;  /* 0x00000004050e7825 */ /* 0x002fca00078e020e */
[----:B------:R1:W-:Y:S04]  /*1bf0*/  @!P1 STG.E desc[UR10][R14.64], R13 ;  /* 0x0000000d0e009986 */ /* 0x0003e8000c10190a */
[----:B------:R1:W-:Y:S04]  /*1c00*/  @!P2 STG.E desc[UR10][R14.64+0x4], R16 ;  /* 0x000004100e00a986 */ /* 0x0003e8000c10190a */
[----:B------:R1:W-:Y:S04]  /*1c10*/  @!P3 STG.E desc[UR10][R14.64+0x8], R24 ;  /* 0x000008180e00b986 */ /* 0x0003e8000c10190a */
[----:B------:R1:W-:Y:S01]  /*1c20*/  @!P4 STG.E desc[UR10][R14.64+0xc], R18 ;  /* 0x00000c120e00c986 */ /* 0x0003e2000c10190a */
[----:B------:R-:W-:Y:S05]  /*1c30*/  @P0 EXIT ;  /* 0x000000000000094d */ /* 0x000fea0003800000 */
[----:B------:R-:W2:Y:S01]  /*1c40*/  LDS R7, [R0] ;  /* 0x0000000000077984 */ /* 0x000ea20000000800 */
[----:B------:R-:W3:Y:S03]  /*1c50*/  LDC.64 R2, c[0x0][0x398] ;  /* 0x0000e600ff027b82 */ /* 0x000ee60000000a00 */
[----:B------:R-:W4:Y:S05]  /*1c60*/  LDS R9, [R22] ;  /* 0x0000000016097984 */ /* 0x000f2a0000000800 */
[----:B------:R-:W5:Y:S01]  /*1c70*/  LDC.64 R4, c[0x0][0x3a0] ;  /* 0x0000e800ff047b82 */ /* 0x000f620000000a00 */
[----:B---3--:R-:W-:-:S04]  /*1c80*/  IMAD.WIDE R2, R19, 0x4, R2 ;  /* 0x0000000413027825 */ /* 0x008fc800078e0202 */
[----:B-----5:R-:W-:Y:S01]  /*1c90*/  IMAD.WIDE R4, R19, 0x4, R4 ;  /* 0x0000000413047825 */ /* 0x020fe200078e0204 */
[----:B--2---:R-:W-:Y:S04]  /*1ca0*/  STG.E desc[UR10][R2.64], R7 ;  /* 0x0000000702007986 */ /* 0x004fe8000c10190a */
[----:B----4-:R-:W-:Y:S01]  /*1cb0*/  STG.E desc[UR10][R4.64], R9 ;  /* 0x0000000904007986 */ /* 0x010fe2000c10190a */
[----:B------:R-:W-:Y:S05]  /*1cc0*/  EXIT ;  /* 0x000000000000794d */ /* 0x000fea0003800000 */
.L_x_27:
[----:B------:R-:W-:-:S00]  /*1cd0*/  BRA `(.L_x_27) ;  /* 0xfffffffc00fc7947 */ /* 0x000fc0000383ffff */
[----:B------:R-:W-:-:S00]  /*1ce0*/  NOP ;  /* 0x0000000000007918 */ /* 0x000fc00000000000 */
        /* <DEDUP_REMOVED lines=9> */
.L_x_109:


//--------------------- .text.steel_gemm_block_sparse_kernel --------------------------
	.section	.text.steel_gemm_block_sparse_kernel,"ax",@progbits
	.align	128
        .global         steel_gemm_block_sparse_kernel
        .type           steel_gemm_block_sparse_kernel,@function
        .size           steel_gemm_block_sparse_kernel,(.L_x_110 - steel_gemm_block_sparse_kernel)
        .other          steel_gemm_block_sparse_kernel,@"STO_CUDA_ENTRY STV_DEFAULT"
steel_gemm_block_sparse_kernel:
.text.steel_gemm_block_sparse_kernel:
[----:B------:R-:W-:Y:S08]  /*0000*/  LDC R1, c[0x0][0x37c] ;  /* 0x0000df00ff017b82 */ /* 0x000ff00000000800 */
[----:B------:R-:W0:Y:S01]  /*0010*/  LDC R0, c[0x0][0x3b8] ;  /* 0x0000ee00ff007b82 */ /* 0x000e220000000800 */
[----:B------:R-:W1:Y:S01]  /*0020*/  S2R R25, SR_CTAID.X ;  /* 0x0000000000197919 */ /* 0x000e620000002500 */
[----:B------:R-:W2:Y:S01]  /*0030*/  LDCU.64 UR8, c[0x0][0x358] ;  /* 0x00006b00ff0877ac */ /* 0x000ea20008000a00 */
[----:B0-----:R-:W-:-:S04]  /*0040*/  IABS R2, R0 ;  /* 0x0000000000027213 */ /* 0x001fc80000000000 */
[----:B------:R-:W0:Y:S01]  /*0050*/  I2F.RP R3, R2 ;  /* 0x0000000200037306 */ /* 0x000e220000209400 */
[----:B-1----:R-:W-:-:S04]  /*0060*/  SHF.L.U32 R25, R25, 0x6, RZ ;  /* 0x0000000619197819 */ /* 0x002fc800000006ff */
[----:B------:R-:W-:-:S03]  /*0070*/  IABS R8, R25 ;  /* 0x0000001900087213 */ /* 0x000fc60000000000 */
[----:B0-----:R-:W0:Y:S02]  /*0080*/  MUFU.RCP R3, R3 ;  /* 0x0000000300037308 */ /* 0x001e240000001000 */
[----:B0-----:R-:W-:-:S06]  /*0090*/  IADD3 R4, PT, PT, R3, 0xffffffe, RZ ;  /* 0x0ffffffe03047810 */ /* 0x001fcc0007ffe0ff */
[----:B------:R0:W1:Y:S02]  /*00a0*/  F2I.FTZ.U32.TRUNC.NTZ R5, R4 ;  /* 0x0000000400057305 */ /* 0x000064000021f000 */
[----:B0-----:R-:W-:Y:S01]  /*00b0*/  HFMA2 R4, -RZ, RZ, 0, 0 ;  /* 0x00000000ff047431 */ /* 0x001fe200000001ff */
[----:B-1----:R-:W-:-:S05]  /*00c0*/  IADD3 R7, PT, PT, RZ, -R5, RZ ;  /* 0x80000005ff077210 */ /* 0x002fca0007ffe0ff */
[----:B------:R-:W-:-:S04]  /*00d0*/  IMAD R7, R7, R2, RZ ;  /* 0x0000000207077224 */ /* 0x000fc800078e02ff */
[----:B------:R-:W-:Y:S01]  /*00e0*/  IMAD.HI.U32 R6, R5, R7, R4 ;  /* 0x0000000705067227 */ /* 0x000fe200078e0004 */
[----:B------:R-:W-:Y:S02]  /*00f0*/  MOV R5, R8 ;  /* 0x0000000800057202 */ /* 0x000fe40000000f00 */
[----:B------:R-:W-:-:S03]  /*0100*/  LOP3.LUT R8, RZ, R0, RZ, 0x33, !PT ;  /* 0x00000000ff087212 */ /* 0x000fc600078e33ff */
[----:B------:R-:W-:-:S05]  /*0110*/  IMAD.HI.U32 R3, R6, R5, RZ ;  /* 0x0000000506037227 */ /* 0x000fca00078e00ff */
[----:B------:R-:W-:-:S05]  /*0120*/  IADD3 R7, PT, PT, -R3, RZ, RZ ;  /* 0x000000ff03077210 */ /* 0x000fca0007ffe1ff */
[----:B------:R-:W-:Y:S01]  /*0130*/  IMAD R5, R2, R7, R5 ;  /* 0x0000000702057224 */ /* 0x000fe200078e0205 */
[----:B------:R-:W-:-:S04]  /*0140*/  LOP3.LUT R7, R25, R0, RZ, 0x3c, !PT ;  /* 0x0000000019077212 */ /* 0x000fc800078e3cff */
[----:B------:R-:W-:Y:S02]  /*0150*/  ISETP.GT.U32.AND P1, PT, R2, R5, PT ;  /* 0x000000050200720c */ /* 0x000fe40003f24070 */
[----:B------:R-:W-:-:S11]  /*0160*/  ISETP.GE.AND P2, PT, R7, RZ, PT ;  /* 0x000000ff0700720c */ /* 0x000fd60003f46270 */
[-C--:B------:R-:W-:Y:S02]  /*0170*/  @!P1 IADD3 R5, PT, PT, R5, -R2.reuse, RZ ;  /* 0x8000000205059210 */ /* 0x080fe40007ffe0ff */
[----:B------:R-:W-:Y:S02]  /*0180*/  @!P1 IADD3 R3, PT, PT, R3, 0x1, RZ ;  /* 0x0000000103039810 */ /* 0x000fe40007ffe0ff */
[----:B------:R-:W-:Y:S02]  /*0190*/  ISETP.GE.U32.AND P0, PT, R5, R2, PT ;  /* 0x000000020500720c */ /* 0x000fe40003f06070 */
[----:B------:R-:W0:Y:S11]  /*01a0*/  LDC.64 R4, c[0x0][0x398] ;  /* 0x0000e600ff047b82 */ /* 0x000e360000000a00 */
[----:B------:R-:W-:-:S02]  /*01b0*/  @P0 IADD3 R3, PT, PT, R3, 0x1, RZ ;  /* 0x0000000103030810 */ /* 0x000fc40007ffe0ff */
[----:B------:R-:W-:Y:S02]  /*01c0*/  ISETP.NE.AND P0, PT, R0, RZ, PT ;  /* 0x000000ff0000720c */ /* 0x000fe40003f05270 */
[----:B------:R-:W-:-:S04]  /*01d0*/  @!P2 IADD3 R3, PT, PT, -R3, RZ, RZ ;  /* 0x000000ff0303a210 */ /* 0x000fc80007ffe1ff */
[----:B------:R-:W-:-:S05]  /*01e0*/  SEL R3, R8, R3, !P0 ;  /* 0x0000000308037207 */ /* 0x000fca0004000000 */
[----:B0-----:R-:W-:-:S06]  /*01f0*/  IMAD.WIDE R4, R3, 0x4, R4 ;  /* 0x0000000403047825 */ /* 0x001fcc00078e0204 */
[----:B--2---:R0:W2:Y:S01]  /*0200*/  LDG.E.CONSTANT R5, desc[UR8][R4.64] ;  /* 0x0000000804057981 */ /* 0x0040a2000c1e9900 */
[----:B------:R-:W1:Y:S02]  /*0210*/  S2R R3, SR_CTAID.Y ;  /* 0x0000000000037919 */ /* 0x000e640000002600 */
[----:B-1----:R-:W-:-:S04]  /*0220*/  SHF.L.U32 R3, R3, 0x6, RZ ;  /* 0x0000000603037819 */ /* 0x002fc800000006ff */
[----:B------:R-:W-:-:S05]  /*0230*/  IABS R7, R3 ;  /* 0x0000000300077213 */ /* 0x000fca0000000000 */
[----:B------:R-:W-:-:S05]  /*0240*/  IMAD.HI.U32 R6, R6, R7, RZ ;  /* 0x0000000706067227 */ /* 0x000fca00078e00ff */
[----:B------:R-:W-:-:S05]  /*0250*/  IADD3 R9, PT, PT, -R6, RZ, RZ ;  /* 0x000000ff06097210 */ /* 0x000fca0007ffe1ff */
[----:B------:R-:W-:-:S05]  /*0260*/  IMAD R7, R2, R9, R7 ;  /* 0x0000000902077224 */ /* 0x000fca00078e0207 */
[----:B------:R-:W-:-:S13]  /*0270*/  ISETP.GT.U32.AND P2, PT, R2, R7, PT ;  /* 0x000000070200720c */ /* 0x000fda0003f44070 */
[-C--:B------:R-:W-:Y:S02]  /*0280*/  @!P2 IADD3 R7, PT, PT, R7, -R2.reuse, RZ ;  /* 0x800000020707a210 */ /* 0x080fe40007ffe0ff */
[----:B------:R-:W-:Y:S02]  /*0290*/  @!P2 IADD3 R6, PT, PT, R6, 0x1, RZ ;  /* 0x000000010606a810 */ /* 0x000fe40007ffe0ff */
[----:B------:R-:W-:Y:S02]  /*02a0*/  ISETP.GE.U32.AND P1, PT, R7, R2, PT ;  /* 0x000000020700720c */ /* 0x000fe40003f26070 */
[----:B------:R-:W-:Y:S02]  /*02b0*/  LOP3.LUT R2, R3, R0, RZ, 0x3c, !PT ;  /* 0x0000000003027212 */ /* 0x000fe400078e3cff */
[----:B------:R-:W1:Y:S02]  /*02c0*/  S2R R0, SR_TID.X ;  /* 0x0000000000007919 */ /* 0x000e640000002100 */
[----:B------:R-:W-:-:S07]  /*02d0*/  ISETP.GE.AND P3, PT, R2, RZ, PT ;  /* 0x000000ff0200720c */ /* 0x000fce0003f66270 */
[----:B------:R-:W-:-:S06]  /*02e0*/  @P1 IADD3 R6, PT, PT, R6, 0x1, RZ ;  /* 0x0000000106061810 */ /* 0x000fcc0007ffe0ff */
[----:B------:R-:W-:-:S04]  /*02f0*/  @!P3 IADD3 R6, PT, PT, -R6, RZ, RZ ;  /* 0x000000ff0606b210 */ /* 0x000fc80007ffe1ff */
[----:B------:R-:W-:Y:S02]  /*0300*/  SEL R6, R8, R6, !P0 ;  /* 0x0000000608067207 */ /* 0x000fe40004000000 */
[----:B-1----:R-:W-:Y:S02]  /*0310*/  SHF.R.U32.HI R2, RZ, 0x4, R0 ;  /* 0x00000004ff027819 */ /* 0x002fe40000011600 */
[----:B0-----:R-:W-:Y:S02]  /*0320*/  SHF.L.U32 R4, R0, 0x2, RZ ;  /* 0x0000000200047819 */ /* 0x001fe400000006ff */
[----:B------:R-:W-:Y:S02]  /*0330*/  LOP3.LUT R25, R25, R2, RZ, 0xfc, !PT ;  /* 0x0000000219197212 */ /* 0x000fe400078efcff */
[----:B------:R-:W-:Y:S02]  /*0340*/  LOP3.LUT R24, R3, 0x3c, R4, 0xf8, !PT ;  /* 0x0000003c03187812 */ /* 0x000fe400078ef804 */
[----:B--2---:R-:W-:-:S04]  /*0350*/  SHF.R.U32.HI R5, RZ, R6, R5 ;  /* 0x00000006ff057219 */ /* 0x004fc80000011605 */
[----:B------:R-:W-:-:S04]  /*0360*/  LOP3.LUT R5, R5, 0x1, RZ, 0xc0, !PT ;  /* 0x0000000105057812 */ /* 0x000fc800078ec0ff */
[----:B------:R-:W-:-:S13]  /*0370*/  ISETP.NE.U32.AND P0, PT, R5, 0x1, PT ;  /* 0x000000010500780c */ /* 0x000fda0003f05070 */
[----:B------:R-:W-:Y:S05]  /*0380*/  @!P0 BRA `(.L_x_28) ;  /* 0x0000000000608947 */ /* 0x000fea0003800000 */
[----:B------:R-:W0:Y:S02]  /*0390*/  LDCU UR4, c[0x0][0x3a0] ;  /* 0x00007400ff0477ac */ /* 0x000e240008000800 */
[----:B0-----:R-:W-:-:S13]  /*03a0*/  ISETP.GE.AND P0, PT, R25, UR4, PT ;  /* 0x0000000419007c0c */ /* 0x001fda000bf06270 */
[----:B------:R-:W-:Y:S05]  /*03b0*/  @P0 EXIT ;  /* 0x000000000000094d */ /* 0x000fea0003800000 */
[----:B------:R-:W0:Y:S01]  /*03c0*/  LDCU UR4, c[0x0][0x3a4] ;  /* 0x00007480ff0477ac */ /* 0x000e220008000800 */
[C---:B------:R-:W-:Y:S02]  /*03d0*/  IADD3 R0, PT, PT, R24.reuse, 0x1, RZ ;  /* 0x0000000118007810 */ /* 0x040fe40007ffe0ff */
[C---:B------:R-:W-:Y:S02]  /*03e0*/  IADD3 R2, PT, PT, R24.reuse, 0x2, RZ ;  /* 0x0000000218027810 */ /* 0x040fe40007ffe0ff */
[----:B0-----:R-:W-:Y:S01]  /*03f0*/  ISETP.GE.AND P0, PT, R24, UR4, PT ;  /* 0x0000000418007c0c */ /* 0x001fe2000bf06270 */
[----:B------:R-:W-:Y:S01]  /*0400*/  IMAD R25, R25, UR4, R24 ;  /* 0x0000000419197c24 */ /* 0x000fe2000f8e0218 */
[----:B------:R-:W-:Y:S02]  /*0410*/  ISETP.GE.AND P1, PT, R0, UR4, PT ;  /* 0x0000000400007c0c */ /* 0x000fe4000bf26270 */
[----:B------:R-:W-:Y:S02]  /*0420*/  ISETP.GE.AND P2, PT, R2, UR4, PT ;  /* 0x0000000402007c0c */ /* 0x000fe4000bf46270 */
[----:B------:R-:W0:Y:S01]  /*0430*/  LDC.64 R2, c[0x0][0x390] ;  /* 0x0000e400ff027b82 */ /* 0x000e220000000a00 */
[----:B------:R-:W-:-:S04]  /*0440*/  IADD3 R0, PT, PT, R24, 0x3, RZ ;  /* 0x0000000318007810 */ /* 0x000fc80007ffe0ff */
[----:B------:R-:W-:-:S03]  /*0450*/  ISETP.GE.AND P3, PT, R0, UR4, PT ;  /* 0x0000000400007c0c */ /* 0x000fc6000bf66270 */
[----:B------:R-:W1:Y:S08]  /*0460*/  @!P0 LDC R5, c[0x0][0x3b4] ;  /* 0x0000ed00ff058b82 */ /* 0x000e700000000800 */
[----:B------:R-:W2:Y:S08]  /*0470*/  @!P1 LDC R7, c[0x0][0x3b4] ;  /* 0x0000ed00ff079b82 */ /* 0x000eb00000000800 */
[----:B------:R-:W3:Y:S01]  /*0480*/  @!P2 LDC R9, c[0x0][0x3b4] ;  /* 0x0000ed00ff09ab82 */ /* 0x000ee20000000800 */
[----:B0-----:R-:W-:-:S05]  /*0490*/  IMAD.WIDE.U32 R2, R25, 0x4, R2 ;  /* 0x0000000419027825 */ /* 0x001fca00078e0002 */
[----:B-1----:R0:W-:Y:S04]  /*04a0*/  @!P0 STG.E desc[UR8][R2.64], R5 ;  /* 0x0000000502008986 */ /* 0x0021e8000c101908 */
[----:B--2---:R0:W-:Y:S04]  /*04b0*/  @!P1 STG.E desc[UR8][R2.64+0x4], R7 ;  /* 0x0000040702009986 */ /* 0x0041e8000c101908 */
[----:B---3--:R0:W-:Y:S01]  /*04c0*/  @!P2 STG.E desc[UR8][R2.64+0x8], R9 ;  /* 0x000008090200a986 */ /* 0x0081e2000c101908 */
[----:B------:R-:W-:Y:S05]  /*04d0*/  @P3 EXIT ;  /* 0x000000000000394d */ /* 0x000fea0003800000 */
[----:B0-----:R-:W0:Y:S02]  /*04e0*/  LDC R5, c[0x0][0x3b4] ;  /* 0x0000ed00ff057b82 */ /* 0x001e240000000800 */
[----:B0-----:R-:W-:Y:S01]  /*04f0*/  STG.E desc[UR8][R2.64+0xc], R5 ;  /* 0x00000c0502007986 */ /* 0x001fe2000c101908 */
[----:B------:R-:W-:Y:S05]  /*0500*/  EXIT ;  /* 0x000000000000794d */ /* 0x000fea0003800000 */
.L_x_28:
[----:B------:R-:W0:Y:S01]  /*0510*/  LDCU UR4, c[0x0][0x3a8] ;  /* 0x00007500ff0477ac */ /* 0x000e220008000800 */
[----:B------:R-:W-:Y:S02]  /*0520*/  MOV R20, RZ ;  /* 0x000000ff00147202 */ /* 0x000fe40000000f00 */
[----:B------:R-:W-:Y:S02]  /*0530*/  CS2R R14, SRZ ;  /* 0x00000000000e7805 */ /* 0x000fe4000001ff00 */
[----:B------:R-:W-:Y:S01]  /*0540*/  MOV R19, RZ ;  /* 0x000000ff00137202 */ /* 0x000fe20000000f00 */
[----:B0-----:R-:W-:-:S09]  /*0550*/  UISETP.GE.AND UP0, UPT, UR4, 0x1, UPT ;  /* 0x000000010400788c */ /* 0x001fd2000bf06270 */
[----:B------:R-:W-:Y:S05]  /*0560*/  BRA.U !UP0, `(.L_x_29) ;  /* 0x0000000908f07547 */ /* 0x000fea000b800000 */
[----:B------:R-:W0:Y:S01]  /*0570*/  S2UR UR5, SR_CgaCtaId ;  /* 0x00000000000579c3 */ /* 0x000e220000008800 */
[----:B------:R-:W-:Y:S01]  /*0580*/  UMOV UR4, 0x400 ;  /* 0x0000040000047882 */ /* 0x000fe20000000000 */
[----:B------:R-:W-:Y:S01]  /*0590*/  LOP3.LUT R22, R0, 0x3f, RZ, 0xc0, !PT ;  /* 0x0000003f00167812 */ /* 0x000fe200078ec0ff */
[----:B------:R-:W-:Y:S01]  /*05a0*/  UIADD3 UR4, UPT, UPT, UR4, 0x1100, URZ ;  /* 0x0000110004047890 */ /* 0x000fe2000fffe0ff */
[----:B------:R-:W-:Y:S01]  /*05b0*/  LOP3.LUT R17, R4, 0xfc, RZ, 0xc0, !PT ;  /* 0x000000fc04117812 */ /* 0x000fe200078ec0ff */
[----:B------:R-:W-:Y:S01]  /*05c0*/  HFMA2 R20, -RZ, RZ, 0, 0 ;  /* 0x00000000ff147431 */ /* 0x000fe200000001ff */
[----:B------:R-:W-:Y:S01]  /*05d0*/  IADD3 R22, PT, PT, R3, R22, RZ ;  /* 0x0000001603167210 */ /* 0x000fe20007ffe0ff */
[----:B------:R-:W-:Y:S01]  /*05e0*/  IMAD.MOV.U32 R2, RZ, RZ, RZ ;  /* 0x000000ffff027224 */ /* 0x000fe200078e00ff */
[----:B------:R-:W-:Y:S01]  /*05f0*/  LOP3.LUT R23, R0, 0xf, RZ, 0xc0, !PT ;  /* 0x0000000f00177812 */ /* 0x000fe200078ec0ff */
[----:B0-----:R-:W-:-:S06]  /*0600*/  ULEA UR4, UR5, UR4, 0x18 ;  /* 0x0000000405047291 */ /* 0x001fcc000f8ec0ff */
[----:B------:R-:W-:-:S07]  /*0610*/  IADD3 R17, PT, PT, R17, UR4, RZ ;  /* 0x0000000411117c10 */ /* 0x000fce000fffe0ff */
.L_x_36:
[----:B------:R-:W0:Y:S01]  /*0620*/  S2UR UR5, SR_CgaCtaId ;  /* 0x00000000000579c3 */ /* 0x000e220000008800 */
[----:B------:R-:W1:Y:S01]  /*0630*/  LDCU UR6, c[0x0][0x3a8] ;  /* 0x00007500ff0677ac */ /* 0x000e620008000800 */
[----:B------:R-:W-:Y:S01]  /*0640*/  LEA R3, R2, R23, 0x4 ;  /* 0x0000001702037211 */ /* 0x000fe200078e20ff */
[----:B------:R-:W-:Y:S01]  /*0650*/  BSSY.RECONVERGENT B0, `(.L_x_30) ;  /* 0x0000019000007945 */ /* 0x000fe20003800200 */
[----:B------:R-:W-:Y:S01]  /*0660*/  SHF.R.U32.HI R6, RZ, 0x4, R0 ;  /* 0x00000004ff067819 */ /* 0x000fe20000011600 */
[----:B------:R-:W-:Y:S01]  /*0670*/  UMOV UR4, 0x400 ;  /* 0x0000040000047882 */ /* 0x000fe20000000000 */
[----:B------:R-:W-:Y:S01]  /*0680*/  MOV R7, R25 ;  /* 0x0000001900077202 */ /* 0x000fe20000000f00 */
[----:B------:R-:W2:Y:S01]  /*0690*/  LDCU UR7, c[0x0][0x3a0] ;  /* 0x00007400ff0777ac */ /* 0x000ea20008000800 */
[----:B------:R-:W3:Y:S01]  /*06a0*/  LDC R10, c[0x0][0x3a8] ;  /* 0x0000ea00ff0a7b82 */ /* 0x000ee20000000800 */
[----:B------:R-:W-:Y:S01]  /*06b0*/  IMAD R6, R6, 0x11, R23 ;  /* 0x0000001106067824 */ /* 0x000fe200078e0217 */
[----:B------:R-:W-:-:S02]  /*06c0*/  MOV R8, R0 ;  /* 0x0000000000087202 */ /* 0x000fc40000000f00 */
[----:B-1----:R-:W-:Y:S01]  /*06d0*/  ISETP.GE.AND P1, PT, R3, UR6, PT ;  /* 0x0000000603007c0c */ /* 0x002fe2000bf26270 */
[----:B------:R-:W-:Y:S01]  /*06e0*/  IMAD R3, R25, UR6, R23 ;  /* 0x0000000619037c24 */ /* 0x000fe2000f8e0217 */
[----:B0-----:R-:W-:-:S04]  /*06f0*/  ULEA UR4, UR5, UR4, 0x18 ;  /* 0x0000000405047291 */ /* 0x001fc8000f8ec0ff */
[----:B------:R-:W-:Y:S02]  /*0700*/  LEA R3, R2, R3, 0x4 ;  /* 0x0000000302037211 */ /* 0x000fe400078e20ff */
[----:B--2---:R-:W-:-:S07]  /*0710*/  LEA R6, R6, UR4, 0x2 ;  /* 0x0000000406067c11 */ /* 0x004fce000f8e10ff */
.L_x_31:
[----:B------:R-:W-:Y:S02]  /*0720*/  ISETP.GE.OR P0, PT, R7, UR7, P1 ;  /* 0x0000000707007c0c */ /* 0x000fe40008f06670 */
[----:B------:R-:W-:-:S11]  /*0730*/  MOV R9, RZ ;  /* 0x000000ff00097202 */ /* 0x000fd60000000f00 */
[----:B------:R-:W0:Y:S02]  /*0740*/  @!P0 LDC.64 R4, c[0x0][0x380] ;  /* 0x0000e000ff048b82 */ /* 0x000e240000000a00 */
[----:B0-----:R-:W-:-:S05]  /*0750*/  @!P0 IMAD.WIDE.U32 R4, R3, 0x4, R4 ;  /* 0x0000000403048825 */ /* 0x001fca00078e0004 */
[----:B------:R-:W2:Y:S01]  /*0760*/  @!P0 LDG.E.CONSTANT R9, desc[UR8][R4.64] ;  /* 0x0000000804098981 */ /* 0x000ea2000c1e9900 */
[C---:B------:R-:W-:Y:S02]  /*0770*/  ISETP.GE.U32.AND P0, PT, R8.reuse, 0x300, PT ;  /* 0x000003000800780c */ /* 0x040fe40003f06070 */
[----:B------:R-:W-:Y:S02]  /*0780*/  IADD3 R8, PT, PT, R8, 0x100, RZ ;  /* 0x0000010008087810 */ /* 0x000fe40007ffe0ff */
[----:B------:R-:W-:Y:S02]  /*0790*/  IADD3 R7, PT, PT, R7, 0x10, RZ ;  /* 0x0000001007077810 */ /* 0x000fe40007ffe0ff */
[----:B---3--:R-:W-:Y:S01]  /*07a0*/  LEA R3, R10, R3, 0x4 ;  /* 0x000000030a037211 */ /* 0x008fe200078e20ff */
[----:B--2---:R0:W-:Y:S02]  /*07b0*/  STS [R6], R9 ;  /* 0x0000000906007388 */ /* 0x0041e40000000800 */
[----:B0-----:R-:W-:-:S04]  /*07c0*/  IADD3 R6, PT, PT, R6, 0x440, RZ ;  /* 0x0000044006067810 */ /* 0x001fc80007ffe0ff */
[----:B------:R-:W-:Y:S05]  /*07d0*/  @!P0 BRA `(.L_x_31) ;  /* 0xfffffffc00d08947 */ /* 0x000fea000383ffff */
[----:B------:R-:W-:Y:S05]  /*07e0*/  BSYNC.RECONVERGENT B0 ;  /* 0x0000000000007941 */ /* 0x000fea0003800200 */
.L_x_30:
[----:B------:R-:W0:Y:S01]  /*07f0*/  LDC.64 R4, c[0x0][0x388] ;  /* 0x0000e200ff047b82 */ /* 0x000e220000000a00 */
[----:B------:R-:W1:Y:S01]  /*0800*/  LDCU UR5, c[0x0][0x3a4] ;  /* 0x00007480ff0577ac */ /* 0x000e620008000800 */
[----:B------:R-:W-:Y:S01]  /*0810*/  BSSY.RECONVERGENT B0, `(.L_x_32) ;  /* 0x0000014000007945 */ /* 0x000fe20003800200 */
[----:B------:R-:W-:Y:S01]  /*0820*/  IMAD.MOV.U32 R3, RZ, RZ, R0 ;  /* 0x000000ffff037224 */ /* 0x000fe200078e0000 */
[----:B------:R-:W2:Y:S01]  /*0830*/  LDCU UR4, c[0x0][0x3a8] ;  /* 0x00007500ff0477ac */ /* 0x000ea20008000800 */
[----:B------:R-:W3:Y:S01]  /*0840*/  LDCU UR6, c[0x0][0x3a4] ;  /* 0x00007480ff0677ac */ /* 0x000ee20008000800 */
[----:B-1----:R-:W-:-:S13]  /*0850*/  ISETP.GE.AND P0, PT, R22, UR5, PT ;  /* 0x0000000516007c0c */ /* 0x002fda000bf06270 */
.L_x_35:
[----:B------:R-:W-:Y:S01]  /*0860*/  SHF.R.U32.HI R9, RZ, 0x6, R3 ;  /* 0x00000006ff097819 */ /* 0x000fe20000011603 */
[----:B------:R-:W-:Y:S01]  /*0870*/  BSSY.RECONVERGENT B1, `(.L_x_33) ;  /* 0x0000009000017945 */ /* 0x000fe20003800200 */
[----:B------:R-:W-:Y:S02]  /*0880*/  HFMA2 R6, -RZ, RZ, 0, 0 ;  /* 0x00000000ff067431 */ /* 0x000fe400000001ff */
[----:B-1----:R-:W-:Y:S01]  /*0890*/  LEA R7, R2, R9, 0x4 ;  /* 0x0000000902077211 */ /* 0x002fe200078e20ff */
[----:B------:R-:W-:-:S03]  /*08a0*/  IMAD R9, R9, 0x104, R17 ;  /* 0x0000010409097824 */ /* 0x000fc600078e0211 */
[----:B--2---:R-:W-:-:S13]  /*08b0*/  ISETP.GE.OR P1, PT, R7, UR4, P0 ;  /* 0x0000000407007c0c */ /* 0x004fda0008726670 */
[----:B------:R-:W-:Y:S05]  /*08c0*/  @P1 BRA `(.L_x_34) ;  /* 0x00000000000c1947 */ /* 0x000fea0003800000 */
[----:B---3--:R-:W-:-:S04]  /*08d0*/  IMAD R7, R7, UR6, R22 ;  /* 0x0000000607077c24 */ /* 0x008fc8000f8e0216 */
[----:B0-----:R-:W-:-:S06]  /*08e0*/  IMAD.WIDE R6, R7, 0x4, R4 ;  /* 0x0000000407067825 */ /* 0x001fcc00078e0204 */
[----:B------:R1:W5:Y:S02]  /*08f0*/  LDG.E.CONSTANT R6, desc[UR8][R6.64] ;  /* 0x0000000806067981 */ /* 0x000364000c1e9900 */
.L_x_34:
[----:B---3--:R-:W-:Y:S05]  /*0900*/  BSYNC.RECONVERGENT B1 ;  /* 0x0000000000017941 */ /* 0x008fea0003800200 */
.L_x_33:
[----:B-----5:R4:W-:Y:S01]  /*0910*/  STS [R9], R6 ;  /* 0x0000000609007388 */ /* 0x0209e20000000800 */
[C---:B------:R-:W-:Y:S02]  /*0920*/  ISETP.GE.U32.AND P1, PT, R3.reuse, 0x300, PT ;  /* 0x000003000300780c */ /* 0x040fe40003f26070 */
[----:B------:R-:W-:-:S11]  /*0930*/  IADD3 R3, PT, PT, R3, 0x100, RZ ;  /* 0x0000010003037810 */ /* 0x000fd60007ffe0ff */
[----:B----4-:R-:W-:Y:S05]  /*0940*/  @!P1 BRA `(.L_x_35) ;  /* 0xfffffffc00c49947 */ /* 0x010fea000383ffff */
[----:B------:R-:W-:Y:S05]  /*0950*/  BSYNC.RECONVERGENT B0 ;  /* 0x0000000000007941 */ /* 0x000fea0003800200 */
.L_x_32:
[----:B------:R-:W2:Y:S08]  /*0960*/  S2UR UR6, SR_CgaCtaId ;  /* 0x00000000000679c3 */ /* 0x000eb00000008800 */
[----:B------:R-:W-:Y:S01]  /*0970*/  BAR.SYNC.DEFER_BLOCKING 0x0 ;  /* 0x0000000000007b1d */ /* 0x000fe20000010000 */
[----:B------:R-:W-:Y:S01]  /*0980*/  SHF.R.U32.HI R16, RZ, 0x4, R0 ;  /* 0x00000004ff107819 */ /* 0x000fe20000011600 */
[----:B------:R-:W-:Y:S01]  /*0990*/  UIADD3 UR4, UPT, UPT, UR4, 0xf, URZ ;  /* 0x0000000f04047890 */ /* 0x000fe2000fffe0ff */
[----:B------:R-:W-:-:S02]  /*09a0*/  SHF.L.U32 R3, R0, 0x4, RZ ;  /* 0x0000000400037819 */ /* 0x000fc400000006ff */
[----:B------:R-:W-:Y:S01]  /*09b0*/  IADD3 R2, PT, PT, R2, 0x1, RZ ;  /* 0x0000000102027810 */ /* 0x000fe20007ffe0ff */
[----:B------:R-:W-:Y:S01]  /*09c0*/  UMOV UR5, 0x400 ;  /* 0x0000040000057882 */ /* 0x000fe20000000000 */
[----:B------:R-:W-:Y:S01]  /*09d0*/  LOP3.LUT R3, R3, 0xf0, RZ, 0xc0, !PT ;  /* 0x000000f003037812 */ /* 0x000fe200078ec0ff */
[----:B------:R-:W-:-:S06]  /*09e0*/  USHF.R.U32.HI UR4, URZ, 0x4, UR4 ;  /* 0x00000004ff047899 */ /* 0x000fcc0008011604 */
[----:B------:R-:W-:Y:S01]  /*09f0*/  ISETP.NE.AND P0, PT, R2, UR4, PT ;  /* 0x0000000402007c0c */ /* 0x000fe2000bf05270 */
[----:B--2---:R-:W-:Y:S02]  /*0a00*/  ULEA UR7, UR6, UR5, 0x18 ;  /* 0x0000000506077291 */ /* 0x004fe4000f8ec0ff */
[----:B------:R-:W-:-:S04]  /*0a10*/  UIADD3 UR5, UPT, UPT, UR5, 0x1100, URZ ;  /* 0x0000110005057890 */ /* 0x000fc8000fffe0ff */
[----:B0-----:R-:W-:Y:S01]  /*0a20*/  MOV R5, UR7 ;  /* 0x0000000700057c02 */ /* 0x001fe20008000f00 */
[----:B------:R-:W-:-:S04]  /*0a30*/  ULEA UR5, UR6, UR5, 0x18 ;  /* 0x0000000506057291 */ /* 0x000fc8000f8ec0ff */
[----:B------:R-:W-:-:S05]  /*0a40*/  IMAD R16, R16, 0x44, R5 ;  /* 0x0000004410107824 */ /* 0x000fca00078e0205 */
[----:B-1----:R-:W-:Y:S04]  /*0a50*/  LDS.128 R4, [R3+UR5] ;  /* 0x0000000503047984 */ /* 0x002fe80008000c00 */
[----:B------:R-:W0:Y:S04]  /*0a60*/  LDS R28, [R16] ;  /* 0x00000000101c7984 */ /* 0x000e280000000800 */
[----:B------:R-:W-:Y:S04]  /*0a70*/  LDS.128 R8, [R3+UR5+0x100] ;  /* 0x0001000503087984 */ /* 0x000fe80008000c00 */
[----:B------:R-:W1:Y:S04]  /*0a80*/  LDS R26, [R16+0x4] ;  /* 0x00000400101a7984 */ /* 0x000e680000000800 */
[----:B------:R-:W2:Y:S04]  /*0a90*/  LDS R21, [R3+UR5+0x110] ;  /* 0x0001100503157984 */ /* 0x000ea80008000800 */
[----:B------:R-:W-:Y:S04]  /*0aa0*/  LDS R18, [R16+0x8] ;  /* 0x0000080010127984 */ /* 0x000fe80000000800 */
[----:B------:R-:W3:Y:S01]  /*0ab0*/  LDS.64 R12, [R3+UR5+0x208] ;  /* 0x00020805030c7984 */ /* 0x000ee20008000a00 */
[C---:B0-----:R-:W-:Y:S01]  /*0ac0*/  FFMA R27, R28.reuse, R4, R15 ;  /* 0x000000041c1b7223 */ /* 0x041fe2000000000f */
[C---:B------:R-:W-:Y:S01]  /*0ad0*/  FFMA R5, R28.reuse, R5, R14 ;  /* 0x000000051c057223 */ /* 0x040fe2000000000e */
[C---:B------:R-:W-:Y:S01]  /*0ae0*/  FFMA R6, R28.reuse, R6, R19 ;  /* 0x000000061c067223 */ /* 0x040fe20000000013 */
[----:B------:R-:W-:Y:S01]  /*0af0*/  FFMA R28, R28, R7, R20 ;  /* 0x000000071c1c7223 */ /* 0x000fe20000000014 */
[----:B------:R-:W0:Y:S04]  /*0b00*/  LDS.64 R14, [R3+UR5+0x210] ;  /* 0x00021005030e7984 */ /* 0x000e280008000a00 */
[----:B------:R-:W-:Y:S01]  /*0b10*/  LDS R20, [R3+UR5+0x30c] ;  /* 0x00030c0503147984 */ /* 0x000fe20008000800 */
[C---:B-1----:R-:W-:Y:S01]  /*0b20*/  FFMA R9, R26.reuse, R9, R27 ;  /* 0x000000091a097223 */ /* 0x042fe2000000001b */
[C---:B------:R-:W-:Y:S01]  /*0b30*/  FFMA R10, R26.reuse, R10, R5 ;  /* 0x0000000a1a0a7223 */ /* 0x040fe20000000005 */
[C---:B------:R-:W-:Y:S01]  /*0b40*/  FFMA R29, R26.reuse, R11, R6 ;  /* 0x0000000b1a1d7223 */ /* 0x040fe20000000006 */
[----:B------:R-:W1:Y:S01]  /*0b50*/  LDS R19, [R16+0xc] ;  /* 0x00000c0010137984 */ /* 0x000e620000000800 */
[----:B--2---:R-:W-:-:S03]  /*0b60*/  FFMA R26, R26, R21, R28 ;  /* 0x000000151a1a7223 */ /* 0x004fc6000000001c */
[----:B------:R-:W2:Y:S01]  /*0b70*/  LDS.128 R4, [R3+UR5+0x310] ;  /* 0x0003100503047984 */ /* 0x000ea20008000c00 */
[C---:B---3--:R-:W-:Y:S01]  /*0b80*/  FFMA R12, R18.reuse, R12, R9 ;  /* 0x0000000c120c7223 */ /* 0x048fe20000000009 */
[C---:B------:R-:W-:Y:S02]  /*0b90*/  FFMA R21, R18.reuse, R13, R10 ;  /* 0x0000000d12157223 */ /* 0x040fe4000000000a */
[----:B------:R-:W-:Y:S04]  /*0ba0*/  LDS R27, [R16+0x10] ;  /* 0x00001000101b7984 */ /* 0x000fe80000000800 */
[----:B------:R-:W3:Y:S01]  /*0bb0*/  LDS.128 R8, [R3+UR5+0x410] ;  /* 0x0004100503087984 */ /* 0x000ee20008000c00 */
[C---:B0-----:R-:W-:Y:S01]  /*0bc0*/  FFMA R28, R18.reuse, R14, R29 ;  /* 0x0000000e121c7223 */ /* 0x041fe2000000001d */
[----:B------:R-:W-:-:S02]  /*0bd0*/  FFMA R29, R18, R15, R26 ;  /* 0x0000000f121d7223 */ /* 0x000fc4000000001a */
[----:B------:R-:W-:Y:S01]  /*0be0*/  LDS R26, [R16+0x14] ;  /* 0x00001400101a7984 */ /* 0x000fe20000000800 */
[----:B-1----:R-:W-:-:S03]  /*0bf0*/  FFMA R20, R19, R20, R12 ;  /* 0x0000001413147223 */ /* 0x002fc6000000000c */
[----:B------:R-:W0:Y:S01]  /*0c00*/  LDS.128 R12, [R3+UR5+0x510] ;  /* 0x00051005030c7984 */ /* 0x000e220008000c00 */
[C---:B--2---:R-:W-:Y:S01]  /*0c10*/  FFMA R18, R19.reuse, R4, R21 ;  /* 0x0000000413127223 */ /* 0x044fe20000000015 */
[C---:B------:R-:W-:Y:S01]  /*0c20*/  FFMA R4, R19.reuse, R5, R28 ;  /* 0x0000000513047223 */ /* 0x040fe2000000001c */
[----:B------:R-:W-:Y:S01]  /*0c30*/  FFMA R6, R19, R6, R29 ;  /* 0x0000000613067223 */ /* 0x000fe2000000001d */
[----:B------:R-:W-:Y:S04]  /*0c40*/  LDS R28, [R16+0x18] ;  /* 0x00001800101c7984 */ /* 0x000fe80000000800 */
[----:B------:R-:W-:Y:S01]  /*0c50*/  LDS R12, [R3+UR5+0x71c] ;  /* 0x00071c05030c7984 */ /* 0x000fe20008000800 */
[C---:B---3--:R-:W-:Y:S01]  /*0c60*/  FFMA R7, R27.reuse, R9, R18 ;  /* 0x000000091b077223 */ /* 0x048fe20000000012 */
[----:B------:R-:W-:-:S02]  /*0c70*/  FFMA R5, R27, R8, R20 ;  /* 0x000000081b057223 */ /* 0x000fc40000000014 */
[----:B------:R-:W1:Y:S01]  /*0c80*/  LDS R9, [R3+UR5+0x520] ;  /* 0x0005200503097984 */ /* 0x000e620008000800 */
[C---:B------:R-:W-:Y:S01]  /*0c90*/  FFMA R10, R27.reuse, R10, R4 ;  /* 0x0000000a1b0a7223 */ /* 0x040fe20000000004 */
[----:B------:R-:W-:Y:S02]  /*0ca0*/  FFMA R8, R27, R11, R6 ;  /* 0x0000000b1b087223 */ /* 0x000fe40000000006 */
[----:B------:R-:W2:Y:S04]  /*0cb0*/  LDS.64 R18, [R3+UR5+0x618] ;  /* 0x0006180503127984 */ /* 0x000ea80008000a00 */
[----:B------:R-:W3:Y:S01]  /*0cc0*/  LDS.64 R20, [R3+UR5+0x620] ;  /* 0x0006200503147984 */ /* 0x000ee20008000a00 */
[C---:B0-----:R-:W-:Y:S01]  /*0cd0*/  FFMA R27, R26.reuse, R13, R5 ;  /* 0x0000000d1a1b7223 */ /* 0x041fe20000000005 */
[----:B------:R-:W-:-:S02]  /*0ce0*/  FFMA R11, R26, R14, R7 ;  /* 0x0000000e1a0b7223 */ /* 0x000fc40000000007 */
[----:B------:R-:W-:Y:S01]  /*0cf0*/  LDS R13, [R16+0x1c] ;  /* 0x00001c00100d7984 */ /* 0x000fe20000000800 */
[----:B------:R-:W-:-:S03]  /*0d00*/  FFMA R15, R26, R15, R10 ;  /* 0x0000000f1a0f7223 */ /* 0x000fc6000000000a */
[----:B------:R-:W0:Y:S04]  /*0d10*/  LDS.128 R4, [R3+UR5+0x720] ;  /* 0x0007200503047984 */ /* 0x000e280008000c00 */
[----:B------:R-:W-:Y:S01]  /*0d20*/  LDS R14, [R16+0x20] ;  /* 0x00002000100e7984 */ /* 0x000fe20000000800 */
[----:B-1----:R-:W-:Y:S01]  /*0d30*/  FFMA R26, R26, R9, R8 ;  /* 0x000000091a1a7223 */ /* 0x002fe20000000008 */
[C---:B--2---:R-:W-:Y:S01]  /*0d40*/  FFMA R19, R28.reuse, R19, R11 ;  /* 0x000000131c137223 */ /* 0x044fe2000000000b */
[C---:B------:R-:W-:Y:S01]  /*0d50*/  FFMA R27, R28.reuse, R18, R27 ;  /* 0x000000121c1b7223 */ /* 0x040fe2000000001b */
[----:B------:R-:W1:Y:S01]  /*0d60*/  LDS.128 R8, [R3+UR5+0x820] ;  /* 0x0008200503087984 */ /* 0x000e620008000c00 */
[C---:B---3--:R-:W-:Y:S01]  /*0d70*/  FFMA R15, R28.reuse, R20, R15 ;  /* 0x000000141c0f7223 */ /* 0x048fe2000000000f */
[----:B------:R-:W-:-:S02]  /*0d80*/  FFMA R21, R28, R21, R26 ;  /* 0x000000151c157223 */ /* 0x000fc4000000001a */
[----:B------:R-:W-:Y:S04]  /*0d90*/  LDS R18, [R16+0x28] ;  /* 0x0000280010127984 */ /* 0x000fe80000000800 */
[----:B------:R-:W-:Y:S01]  /*0da0*/  LDS R26, [R16+0x24] ;  /* 0x00002400101a7984 */ /* 0x000fe20000000800 */
[C---:B0-----:R-:W-:Y:S01]  /*0db0*/  FFMA R20, R13.reuse, R4, R19 ;  /* 0x000000040d147223 */ /* 0x041fe20000000013 */
[C---:B------:R-:W-:Y:S01]  /*0dc0*/  FFMA R15, R13.reuse, R5, R15 ;  /* 0x000000050d0f7223 */ /* 0x040fe2000000000f */
[C---:B------:R-:W-:Y:S01]  /*0dd0*/  FFMA R28, R13.reuse, R6, R21 ;  /* 0x000000060d1c7223 */ /* 0x040fe20000000015 */
[----:B------:R-:W-:Y:S01]  /*0de0*/  FFMA R21, R13, R12, R27 ;  /* 0x0000000c0d157223 */ /* 0x000fe2000000001b */
[----:B------:R-:W0:Y:S04]  /*0df0*/  LDS.128 R4, [R3+UR5+0x920] ;  /* 0x0009200503047984 */ /* 0x000e280008000c00 */
[----:B------:R-:W2:Y:S04]  /*0e00*/  LDS.64 R12, [R3+UR5+0xa28] ;  /* 0x000a2805030c7984 */ /* 0x000ea80008000a00 */
[----:B------:R-:W3:Y:S01]  /*0e10*/  LDS R27, [R3+UR5+0x930] ;  /* 0x00093005031b7984 */ /* 0x000ee20008000800 */
[C---:B-1----:R-:W-:Y:S01]  /*0e20*/  FFMA R21, R14.reuse, R8, R21 ;  /* 0x000000080e157223 */ /* 0x042fe20000000015 */
[C---:B------:R-:W-:Y:S01]  /*0e30*/  FFMA R9, R14.reuse, R9, R20 ;  /* 0x000000090e097223 */ /* 0x040fe20000000014 */
[C---:B------:R-:W-:Y:S01]  /*0e40*/  FFMA R10, R14.reuse, R10, R15 ;  /* 0x0000000a0e0a7223 */ /* 0x040fe2000000000f */
[----:B------:R-:W-:Y:S01]  /*0e50*/  FFMA R28, R14, R11, R28 ;  /* 0x0000000b0e1c7223 */ /* 0x000fe2000000001c */
[----:B------:R-:W-:Y:S04]  /*0e60*/  LDS R20, [R3+UR5+0xb2c] ;  /* 0x000b2c0503147984 */ /* 0x000fe80008000800 */
[----:B------:R-:W1:Y:S04]  /*0e70*/  LDS.64 R14, [R3+UR5+0xa30] ;  /* 0x000a3005030e7984 */ /* 0x000e680008000a00 */
[----:B------:R-:W4:Y:S01]  /*0e80*/  LDS R19, [R16+0x2c] ;  /* 0x00002c0010137984 */ /* 0x000f220000000800 */
[C---:B0-----:R-:W-:Y:S01]  /*0e90*/  FFMA R5, R26.reuse, R5, R21 ;  /* 0x000000051a057223 */ /* 0x041fe20000000015 */
[C---:B------:R-:W-:Y:S01]  /*0ea0*/  FFMA R8, R26.reuse, R6, R9 ;  /* 0x000000061a087223 */ /* 0x040fe20000000009 */
[----:B------:R-:W-:-:S02]  /*0eb0*/  FFMA R21, R26, R7, R10 ;  /* 0x000000071a157223 */ /* 0x000fc4000000000a */
[----:B--2---:R-:W-:Y:S02]  /*0ec0*/  FFMA R12, R18, R12, R5 ;  /* 0x0000000c120c7223 */ /* 0x004fe40000000005 */
[----:B------:R-:W0:Y:S01]  /*0ed0*/  LDS.128 R4, [R3+UR5+0xb30] ;  /* 0x000b300503047984 */ /* 0x000e220008000c00 */
[----:B---3--:R-:W-:Y:S01]  /*0ee0*/  FFMA R28, R26, R27, R28 ;  /* 0x0000001b1a1c7223 */ /* 0x008fe2000000001c */
[C---:B------:R-:W-:Y:S02]  /*0ef0*/  FFMA R27, R18.reuse, R13, R8 ;  /* 0x0000000d121b7223 */ /* 0x040fe40000000008 */
[----:B------:R-:W-:Y:S04]  /*0f00*/  LDS R26, [R16+0x30] ;  /* 0x00003000101a7984 */ /* 0x000fe80000000800 */
[----:B------:R-:W2:Y:S01]  /*0f10*/  LDS.128 R8, [R3+UR5+0xc30] ;  /* 0x000c300503087984 */ /* 0x000ea20008000c00 */
[C---:B-1----:R-:W-:Y:S01]  /*0f20*/  FFMA R21, R18.reuse, R14, R21 ;  /* 0x0000000e12157223 */ /* 0x042fe20000000015 */
[----:B------:R-:W-:-:S02]  /*0f30*/  FFMA R29, R18, R15, R28 ;  /* 0x0000000f121d7223 */ /* 0x000fc4000000001c */
[----:B------:R-:W-:Y:S01]  /*0f40*/  LDS R18, [R16+0x34] ;  /* 0x0000340010127984 */ /* 0x000fe20000000800 */
[----:B----4-:R-:W-:-:S03]  /*0f50*/  FFMA R20, R19, R20, R12 ;  /* 0x0000001413147223 */ /* 0x010fc6000000000c */
[----:B------:R-:W1:Y:S04]  /*0f60*/  LDS.128 R12, [R3+UR5+0xd30] ;  /* 0x000d3005030c7984 */ /* 0x000e680008000c00 */
[----:B------:R-:W-:Y:S04]  /*0f70*/  LDS R12, [R16+0x38] ;  /* 0x00003800100c7984 */ /* 0x000fe80000000800 */
[----:B------:R-:W-:Y:S01]  /*0f80*/  LDS R28, [R3+UR5+0xf3c] ;  /* 0x000f3c05031c7984 */ /* 0x000fe20008000800 */
[C---:B0-----:R-:W-:Y:S01]  /*0f90*/  FFMA R4, R19.reuse, R4, R27 ;  /* 0x0000000413047223 */ /* 0x041fe2000000001b */
[C---:B------:R-:W-:Y:S01]  /*0fa0*/  FFMA R5, R19.reuse, R5, R21 ;  /* 0x0000000513057223 */ /* 0x040fe20000000015 */
[----:B------:R-:W-:Y:S01]  /*0fb0*/  FFMA R6, R19, R6, R29 ;  /* 0x0000000613067223 */ /* 0x000fe2000000001d */
[----:B------:R-:W-:Y:S01]  /*0fc0*/  LDS R27, [R16+0x3c] ;  /* 0x00003c00101b7984 */ /* 0x000fe20000000800 */
[C---:B--2---:R-:W-:Y:S01]  /*0fd0*/  FFMA R7, R26.reuse, R8, R20 ;  /* 0x000000081a077223 */ /* 0x044fe20000000014 */
[C---:B------:R-:W-:Y:S01]  /*0fe0*/  FFMA R19, R26.reuse, R9, R4 ;  /* 0x000000091a137223 */ /* 0x040fe20000000004 */
[C---:B------:R-:W-:Y:S01]  /*0ff0*/  FFMA R20, R26.reuse, R10, R5 ;  /* 0x0000000a1a147223 */ /* 0x040fe20000000005 */
[----:B------:R-:W-:Y:S01]  /*1000*/  FFMA R21, R26, R11, R6 ;  /* 0x0000000b1a157223 */ /* 0x000fe20000000006 */
[----:B------:R-:W0:Y:S04]  /*1010*/  LDS.64 R8, [R3+UR5+0xe38] ;  /* 0x000e380503087984 */ /* 0x000e280008000a00 */
[----:B------:R-:W2:Y:S01]  /*1020*/  LDS R26, [R3+UR5+0xd40] ;  /* 0x000d4005031a7984 */ /* 0x000ea20008000800 */
[----:B-1----:R-:W-:-:S03]  /*1030*/  FFMA R13, R18, R13, R7 ;  /* 0x0000000d120d7223 */ /* 0x002fc60000000007 */
[----:B------:R-:W1:Y:S01]  /*1040*/  LDS.64 R10, [R3+UR5+0xe40] ;  /* 0x000e4005030a7984 */ /* 0x000e620008000a00 */
[C---:B------:R-:W-:Y:S01]  /*1050*/  FFMA R14, R18.reuse, R14, R19 ;  /* 0x0000000e120e7223 */ /* 0x040fe20000000013 */
[----:B------:R-:W-:Y:S02]  /*1060*/  FFMA R15, R18, R15, R20 ;  /* 0x0000000f120f7223 */ /* 0x000fe40000000014 */
[----:B------:R-:W3:Y:S01]  /*1070*/  LDS.128 R4, [R3+UR5+0xf40] ;  /* 0x000f400503047984 */ /* 0x000ee20008000c00 */
[C---:B0-----:R-:W-:Y:S01]  /*1080*/  FFMA R8, R12.reuse, R8, R13 ;  /* 0x000000080c087223 */ /* 0x041fe2000000000d */
[----:B------:R-:W-:Y:S01]  /*1090*/  FFMA R9, R12, R9, R14 ;  /* 0x000000090c097223 */ /* 0x000fe2000000000e */
[----:B--2---:R-:W-:Y:S01]  /*10a0*/  FFMA R26, R18, R26, R21 ;  /* 0x0000001a121a7223 */ /* 0x004fe20000000015 */
[----:B-1----:R-:W-:-:S03]  /*10b0*/  FFMA R10, R12, R10, R15 ;  /* 0x0000000a0c0a7223 */ /* 0x002fc6000000000f */
[----:B------:R-:W-:Y:S01]  /*10c0*/  FFMA R11, R12, R11, R26 ;  /* 0x0000000b0c0b7223 */ /* 0x000fe2000000001a */
[C---:B------:R-:W-:Y:S01]  /*10d0*/  FFMA R15, R27.reuse, R28, R8 ;  /* 0x0000001c1b0f7223 */ /* 0x040fe20000000008 */
[C---:B---3--:R-:W-:Y:S01]  /*10e0*/  FFMA R14, R27.reuse, R4, R9 ;  /* 0x000000041b0e7223 */ /* 0x048fe20000000009 */
[C---:B------:R-:W-:Y:S01]  /*10f0*/  FFMA R19, R27.reuse, R5, R10 ;  /* 0x000000051b137223 */ /* 0x040fe2000000000a */
[----:B------:R-:W-:Y:S01]  /*1100*/  FFMA R20, R27, R6, R11 ;  /* 0x000000061b147223 */ /* 0x000fe2000000000b */
[----:B------:R-:W-:Y:S06]  /*1110*/  BAR.SYNC.DEFER_BLOCKING 0x0 ;  /* 0x0000000000007b1d */ /* 0x000fec0000010000 */
[----:B------:R-:W-:Y:S05]  /*1120*/  @P0 BRA `(.L_x_36) ;  /* 0xfffffff4003c0947 */ /* 0x000fea000383ffff */
.L_x_29:
[----:B------:R-:W0:Y:S02]  /*1130*/  LDCU UR4, c[0x0][0x3a0] ;  /* 0x00007400ff0477ac */ /* 0x000e240008000800 */
[----:B0-----:R-:W-:-:S13]  /*1140*/  ISETP.GE.AND P0, PT, R25, UR4, PT ;  /* 0x0000000419007c0c */ /* 0x001fda000bf06270 */
[----:B------:R-:W-:Y:S05]  /*1150*/  @P0 EXIT ;  /* 0x000000000000094d */ /* 0x000fea0003800000 */
[----:B------:R-:W0:Y:S01]  /*1160*/  LDCU UR4, c[0x0][0x3b0] ;  /* 0x00007600ff0477ac */ /* 0x000e220008000800 */
[----:B------:R-:W1:Y:S01]  /*1170*/  LDCU UR6, c[0x0][0x3a4] ;  /* 0x00007480ff0677ac */ /* 0x000e620008000800 */
[----:B0-----:R-:W-:Y:S01]  /*1180*/  FSETP.NEU.AND P0, PT, RZ, UR4, PT ;  /* 0x00000004ff007c0b */ /* 0x001fe2000bf0d000 */
[----:B-1----:R-:W-:-:S12]  /*1190*/  IMAD R25, R25, UR6, R24 ;  /* 0x0000000619197c24 */ /* 0x002fd8000f8e0218 */
[----:B------:R-:W-:Y:S05]  /*11a0*/  @!P0 BRA `(.L_x_37) ;  /* 0x0000000000a08947 */ /* 0x000fea0003800000 */
[----:B------:R-:W0:Y:S01]  /*11b0*/  LDC.64 R2, c[0x0][0x390] ;  /* 0x0000e400ff027b82 */ /* 0x000e220000000a00 */
[C---:B------:R-:W-:Y:S01]  /*11c0*/  ISETP.GE.AND P0, PT, R24.reuse, UR6, PT ;  /* 0x0000000618007c0c */ /* 0x040fe2000bf06270 */
[----:B------:R-:W-:Y:S01]  /*11d0*/  BSSY.RECONVERGENT B0, `(.L_x_38) ;  /* 0x000000e000007945 */ /* 0x000fe20003800200 */
[C---:B------:R-:W-:Y:S02]  /*11e0*/  IADD3 R0, PT, PT, R24.reuse, 0x1, RZ ;  /* 0x0000000118007810 */ /* 0x040fe40007ffe0ff */
[C---:B------:R-:W-:Y:S02]  /*11f0*/  IADD3 R4, PT, PT, R24.reuse, 0x2, RZ ;  /* 0x0000000218047810 */ /* 0x040fe40007ffe0ff */
[----:B------:R-:W-:Y:S02]  /*1200*/  IADD3 R5, PT, PT, R24, 0x3, RZ ;  /* 0x0000000318057810 */ /* 0x000fe40007ffe0ff */
[----:B------:R-:W-:Y:S02]  /*1210*/  ISETP.GE.AND P1, PT, R0, UR6, PT ;  /* 0x0000000600007c0c */ /* 0x000fe4000bf26270 */
[----:B------:R-:W-:-:S02]  /*1220*/  ISETP.GE.AND P2, PT, R4, UR6, PT ;  /* 0x0000000604007c0c */ /* 0x000fc4000bf46270 */
[----:B------:R-:W-:Y:S01]  /*1230*/  ISETP.GE.AND P3, PT, R5, UR6, PT ;  /* 0x0000000605007c0c */ /* 0x000fe2000bf66270 */
[----:B0-----:R-:W-:Y:S01]  /*1240*/  IMAD.WIDE.U32 R2, R25, 0x4, R2 ;  /* 0x0000000419027825 */ /* 0x001fe200078e0002 */
[----:B------:R-:W-:Y:S11]  /*1250*/  @P0 BRA `(.L_x_39) ;  /* 0x0000000000140947 */ /* 0x000ff60003800000 */
[----:B------:R-:W2:Y:S01]  /*1260*/  LDG.E R0, desc[UR8][R2.64] ;  /* 0x0000000802007981 */ /* 0x000ea2000c1e1900 */
[----:B------:R-:W0:Y:S01]  /*1270*/  LDCU UR5, c[0x0][0x3ac] ;  /* 0x00007580ff0577ac */ /* 0x000e220008000800 */
[----:B--2---:R-:W-:-:S04]  /*1280*/  FMUL R0, R0, UR4 ;  /* 0x0000000400007c20 */ /* 0x004fc80008400000 */
[----:B0-----:R-:W-:-:S05]  /*1290*/  FFMA R15, R15, UR5, R0 ;  /* 0x000000050f0f7c23 */ /* 0x001fca0008000000 */
[----:B------:R0:W-:Y:S02]  /*12a0*/  STG.E desc[UR8][R2.64], R15 ;  /* 0x0000000f02007986 */ /* 0x0001e4000c101908 */
.L_x_39:
[----:B------:R-:W-:Y:S05]  /*12b0*/  BSYNC.RECONVERGENT B0 ;  /* 0x0000000000007941 */ /* 0x000fea0003800200 */
.L_x_38:
[----:B------:R-:W-:Y:S04]  /*12c0*/  BSSY.RECONVERGENT B0, `(.L_x_40) ;  /* 0x0000007000007945 */ /* 0x000fe80003800200 */
[----:B------:R-:W-:Y:S05]  /*12d0*/  @P1 BRA `(.L_x_41) ;  /* 0x0000000000141947 */ /* 0x000fea0003800000 */
[----:B------:R-:W2:Y:S01]  /*12e0*/  LDG.E R0, desc[UR8][R2.64+0x4] ;  /* 0x0000040802007981 */ /* 0x000ea2000c1e1900 */
[----:B------:R-:W1:Y:S01]  /*12f0*/  LDCU UR5, c[0x0][0x3ac] ;  /* 0x00007580ff0577ac */ /* 0x000e620008000800 */
[----:B--2---:R-:W-:-:S04]  /*1300*/  FMUL R5, R0, UR4 ;  /* 0x0000000400057c20 */ /* 0x004fc80008400000 */
[----:B-1----:R-:W-:-:S05]  /*1310*/  FFMA R5, R14, UR5, R5 ;  /* 0x000000050e057c23 */ /* 0x002fca0008000005 */
[----:B------:R1:W-:Y:S02]  /*1320*/  STG.E desc[UR8][R2.64+0x4], R5 ;  /* 0x0000040502007986 */ /* 0x0003e4000c101908 */
.L_x_41:
[----:B------:R-:W-:Y:S05]  /*1330*/  BSYNC.RECONVERGENT B0 ;  /* 0x0000000000007941 */ /* 0x000fea0003800200 */
.L_x_40:
[----:B------:R-:W-:Y:S04]  /*1340*/  BSSY.RECONVERGENT B0, `(.L_x_42) ;  /* 0x0000007000007945 */ /* 0x000fe80003800200 */
[----:B------:R-:W-:Y:S05]  /*1350*/  @P2 BRA `(.L_x_43) ;  /* 0x0000000000142947 */ /* 0x000fea0003800000 */
[----:B------:R-:W2:Y:S01]  /*1360*/  LDG.E R0, desc[UR8][R2.64+0x8] ;  /* 0x0000080802007981 */ /* 0x000ea2000c1e1900 */
[----:B------:R-:W3:Y:S01]  /*1370*/  LDCU UR5, c[0x0][0x3ac] ;  /* 0x00007580ff0577ac */ /* 0x000ee20008000800 */
[----:B--2---:R-:W-:-:S04]  /*1380*/  FMUL R0, R0, UR4 ;  /* 0x0000000400007c20 */ /* 0x004fc80008400000 */
[----:B---3--:R-:W-:-:S05]  /*1390*/  FFMA R19, R19, UR5, R0 ;  /* 0x0000000513137c23 */ /* 0x008fca0008000000 */
[----:B------:R2:W-:Y:S02]  /*13a0*/  STG.E desc[UR8][R2.64+0x8], R19 ;  /* 0x0000081302007986 */ /* 0x0005e4000c101908 */
.L_x_43:
[----:B------:R-:W-:Y:S05]  /*13b0*/  BSYNC.RECONVERGENT B0 ;  /* 0x0000000000007941 */ /* 0x000fea0003800200 */
.L_x_42:
[----:B------:R-:W-:Y:S05]  /*13c0*/  @P3 EXIT ;  /* 0x000000000000394d */ /* 0x000fea0003800000 */
[----:B------:R-:W1:Y:S01]  /*13d0*/  LDG.E R0, desc[UR8][R2.64+0xc] ;  /* 0x00000c0802007981 */ /* 0x000e62000c1e1900 */
[----:B------:R-:W3:Y:S01]  /*13e0*/  LDCU UR5, c[0x0][0x3ac] ;  /* 0x00007580ff0577ac */ /* 0x000ee20008000800 */
[----:B-1----:R-:W-:-:S04]  /*13f0*/  FMUL R5, R0, UR4 ;  /* 0x0000000400057c20 */ /* 0x002fc80008400000 */
[----:B---3--:R-:W-:-:S05]  /*1400*/  FFMA R5, R20, UR5, R5 ;  /* 0x0000000514057c23 */ /* 0x008fca0008000005 */
[----:B------:R-:W-:Y:S01]  /*1410*/  STG.E desc[UR8][R2.64+0xc], R5 ;  /* 0x00000c0502007986 */ /* 0x000fe2000c101908 */
[----:B------:R-:W-:Y:S05]  /*1420*/  EXIT ;  /* 0x000000000000794d */ /* 0x000fea0003800000 */
.L_x_37:
[C---:B------:R-:W-:Y:S02]  /*1430*/  IADD3 R0, PT, PT, R24.reuse, 0x1, RZ ;  /* 0x0000000118007810 */ /* 0x040fe40007ffe0ff */
[C---:B------:R-:W-:Y:S02]  /*1440*/  IADD3 R2, PT, PT, R24.reuse, 0x2, RZ ;  /* 0x0000000218027810 */ /* 0x040fe40007ffe0ff */
[----:B------:R-:W-:Y:S02]  /*1450*/  ISETP.GE.AND P0, PT, R24, UR6, PT ;  /* 0x0000000618007c0c */ /* 0x000fe4000bf06270 */
        /* <DEDUP_REMOVED lines=8> */
[----:B0-----:R-:W-:-:S04]  /*14e0*/  IMAD.WIDE.U32 R2, R25, 0x4, R2 ;  /* 0x0000000419027825 */ /* 0x001fc800078e0002 */
[----:B-1----:R-:W-:-:S05]  /*14f0*/  @!P0 FMUL R15, R15, R0 ;  /* 0x000000000f0f8220 */ /* 0x002fca0000400000 */
[----:B------:R0:W-:Y:S01]  /*1500*/  @!P0 STG.E desc[UR8][R2.64], R15 ;  /* 0x0000000f02008986 */ /* 0x0001e2000c101908 */
[----:B--2---:R-:W-:-:S05]  /*1510*/  @!P1 FMUL R5, R14, R5 ;  /* 0x000000050e059220 */ /* 0x004fca0000400000 */
[----:B------:R0:W-:Y:S01]  /*1520*/  @!P1 STG.E desc[UR8][R2.64+0x4], R5 ;  /* 0x0000040502009986 */ /* 0x0001e2000c101908 */
[----:B---3--:R-:W-:-:S05]  /*1530*/  @!P2 FMUL R19, R19, R4 ;  /* 0x000000041313a220 */ /* 0x008fca0000400000 */
[----:B------:R0:W-:Y:S01]  /*1540*/  @!P2 STG.E desc[UR8][R2.64+0x8], R19 ;  /* 0x000008130200a986 */ /* 0x0001e2000c101908 */
[----:B------:R-:W-:Y:S05]  /*1550*/  @P3 EXIT ;  /* 0x000000000000394d */ /* 0x000fea0003800000 */
[----:B------:R-:W0:Y:S02]  /*1560*/  LDCU UR4, c[0x0][0x3ac] ;  /* 0x00007580ff0477ac */ /* 0x000e240008000800 */
[----:B0-----:R-:W-:-:S05]  /*1570*/  FMUL R5, R20, UR4 ;  /* 0x0000000414057c20 */ /* 0x001fca0008400000 */
[----:B------:R-:W-:Y:S01]  /*1580*/  STG.E desc[UR8][R2.64+0xc], R5 ;  /* 0x00000c0502007986 */ /* 0x000fe2000c101908 */
[----:B------:R-:W-:Y:S05]  /*1590*/  EXIT ;  /* 0x000000000000794d */ /* 0x000fea0003800000 */
.L_x_44:
        /* <DEDUP_REMOVED lines=14> */
.L_x_110:


//--------------------- .text.steel_gemm_custom_mask_kernel --------------------------
	.section	.text.steel_gemm_custom_mask_kernel,"ax",@progbits
	.align	128
        .global         steel_gemm_custom_mask_kernel
        .type           steel_gemm_custom_mask_kernel,@function
        .size           steel_gemm_custom_mask_kernel,(.L_x_111 - steel_gemm_custom_mask_kernel)
        .other          steel_gemm_custom_mask_kernel,@"STO_CUDA_ENTRY STV_DEFAULT"
steel_gemm_custom_mask_kernel:
.text.steel_gemm_custom_mask_kernel:
[----:B------:R-:W-:Y:S01]  /*0000*/  LDC R1, c[0x0][0x37c] ;  /* 0x0000df00ff017b82 */ /* 0x000fe20000000800 */
[----:B------:R-:W0:Y:S07]  /*0010*/  S2R R17, SR_CTAID.Y ;  /* 0x0000000000117919 */ /* 0x000e2e0000002600 */
[----:B------:R-:W1:Y:S01]  /*0020*/  S2UR UR4, SR_CTAID.X ;  /* 0x00000000000479c3 */ /* 0x000e620000002500 */
[----:B------:R-:W2:Y:S01]  /*0030*/  LDCU UR5, c[0x0][0x3a8] ;  /* 0x00007500ff0577ac */ /* 0x000ea20008000800 */
[----:B------:R-:W-:Y:S01]  /*0040*/  HFMA2 R20, -RZ, RZ, 0, 0 ;  /* 0x00000000ff147431 */ /* 0x000fe200000001ff */
[----:B------:R-:W3:Y:S01]  /*0050*/  S2R R0, SR_TID.X ;  /* 0x0000000000007919 */ /* 0x000ee20000002100 */
[----:B------:R-:W-:Y:S01]  /*0060*/  MOV R19, RZ ;  /* 0x000000ff00137202 */ /* 0x000fe20000000f00 */
[----:B------:R-:W4:Y:S01]  /*0070*/  LDCU UR6, c[0x0][0x3b4] ;  /* 0x00007680ff0677ac */ /* 0x000f220008000800 */
[----:B------:R-:W-:Y:S01]  /*0080*/  CS2R R14, SRZ ;  /* 0x00000000000e7805 */ /* 0x000fe2000001ff00 */
[----:B------:R-:W0:Y:S01]  /*0090*/  LDCU.64 UR8, c[0x0][0x358] ;  /* 0x00006b00ff0877ac */ /* 0x000e220008000a00 */
[----:B--2---:R-:W-:Y:S01]  /*00a0*/  UISETP.GE.AND UP0, UPT, UR5, 0x1, UPT ;  /* 0x000000010500788c */ /* 0x004fe2000bf06270 */
[----:B----4-:R-:W-:Y:S01]  /*00b0*/  IMAD.U32 R22, RZ, RZ, UR6 ;  /* 0x00000006ff167e24 */ /* 0x010fe2000f8e00ff */
[----:B-1----:R-:W-:Y:S01]  /*00c0*/  USHF.L.U32 UR4, UR4, 0x6, URZ ;  /* 0x0000000604047899 */ /* 0x002fe200080006ff */
[----:B0-----:R-:W-:-:S02]  /*00d0*/  SHF.L.U32 R17, R17, 0x6, RZ ;  /* 0x0000000611117819 */ /* 0x001fc400000006ff */
[----:B---3--:R-:W-:Y:S02]  /*00e0*/  SHF.R.U32.HI R26, RZ, 0x4, R0 ;  /* 0x00000004ff1a7819 */ /* 0x008fe40000011600 */
[----:B------:R-:W-:Y:S02]  /*00f0*/  SHF.L.U32 R24, R0, 0x2, RZ ;  /* 0x0000000200187819 */ /* 0x000fe400000006ff */
[----:B------:R-:W-:Y:S02]  /*0100*/  LOP3.LUT R26, R26, UR4, RZ, 0xfc, !PT ;  /* 0x000000041a1a7c12 */ /* 0x000fe4000f8efcff */
[----:B------:R-:W-:Y:S01]  /*0110*/  LOP3.LUT R24, R17, 0x3c, R24, 0xf8, !PT ;  /* 0x0000003c11187812 */ /* 0x000fe200078ef818 */
[----:B------:R-:W-:Y:S06]  /*0120*/  BRA.U !UP0, `(.L_x_45) ;  /* 0x0000000908e87547 */ /* 0x000fec000b800000 */
[C---:B------:R-:W-:Y:S02]  /*0130*/  LOP3.LUT R4, R0.reuse, 0x3f, RZ, 0xc0, !PT ;  /* 0x0000003f00047812 */ /* 0x040fe400078ec0ff */
[----:B------:R-:W-:Y:S02]  /*0140*/  LOP3.LUT R23, R0, 0xf, RZ, 0xc0, !PT ;  /* 0x0000000f00177812 */ /* 0x000fe400078ec0ff */
[----:B------:R-:W-:Y:S02]  /*0150*/  MOV R2, RZ ;  /* 0x000000ff00027202 */ /* 0x000fe40000000f00 */
[----:B------:R-:W-:Y:S02]  /*0160*/  IADD3 R17, PT, PT, R17, R4, RZ ;  /* 0x0000000411117210 */ /* 0x000fe40007ffe0ff */
[----:B------:R-:W-:-:S07]  /*0170*/  MOV R20, RZ ;  /* 0x000000ff00147202 */ /* 0x000fce0000000f00 */
.L_x_52:
[----:B------:R-:W0:Y:S01]  /*0180*/  S2UR UR5, SR_CgaCtaId ;  /* 0x00000000000579c3 */ /* 0x000e220000008800 */
[----:B------:R-:W1:Y:S01]  /*0190*/  LDCU UR7, c[0x0][0x3a8] ;  /* 0x00007500ff0777ac */ /* 0x000e620008000800 */
[--C-:B------:R-:W-:Y:S01]  /*01a0*/  IMAD R3, R2, 0x10, R23.reuse ;  /* 0x0000001002037824 */ /* 0x100fe200078e0217 */
[----:B------:R-:W-:Y:S01]  /*01b0*/  SHF.R.U32.HI R6, RZ, 0x4, R0 ;  /* 0x00000004ff067819 */ /* 0x000fe20000011600 */
[----:B------:R-:W-:Y:S01]  /*01c0*/  BSSY.RECONVERGENT B0, `(.L_x_46) ;  /* 0x0000018000007945 */ /* 0x000fe20003800200 */
        /* <DEDUP_REMOVED lines=11> */
.L_x_47:
[----:B------:R-:W-:Y:S01]  /*0280*/  ISETP.GE.OR P0, PT, R7, UR6, P1 ;  /* 0x0000000607007c0c */ /* 0x000fe20008f06670 */
[----:B------:R-:W-:-:S12]  /*0290*/  IMAD.MOV.U32 R9, RZ, RZ, RZ ;  /* 0x000000ffff097224 */ /* 0x000fd800078e00ff */
        /* <DEDUP_REMOVED lines=11> */
.L_x_46:
[----:B------:R-:W0:Y:S01]  /*0350*/  S2UR UR5, SR_CgaCtaId ;  /* 0x00000000000579c3 */ /* 0x000e220000008800 */
[----:B------:R-:W1:Y:S01]  /*0360*/  LDCU UR7, c[0x0][0x3a4] ;  /* 0x00007480ff0777ac */ /* 0x000e620008000800 */
[----:B------:R-:W-:Y:S01]  /*0370*/  IMAD.SHL.U32 R6, R0, 0x4, RZ ;  /* 0x0000000400067824 */ /* 0x000fe200078e00ff */
[----:B------:R-:W-:Y:S01]  /*0380*/  BSSY.RECONVERGENT B0, `(.L_x_48) ;  /* 0x000001a000007945 */ /* 0x000fe20003800200 */
[----:B------:R-:W-:Y:S01]  /*0390*/  MOV R3, R0 ;  /* 0x0000000000037202 */ /* 0x000fe20000000f00 */
[----:B------:R-:W-:Y:S01]  /*03a0*/  UMOV UR4, 0x400 ;  /* 0x0000040000047882 */ /* 0x000fe20000000000 */
[----:B------:R-:W2:Y:S01]  /*03b0*/  LDCU UR6, c[0x0][0x3a8] ;  /* 0x00007500ff0677ac */ /* 0x000ea20008000800 */
[----:B------:R-:W-:Y:S01]  /*03c0*/  LOP3.LUT R6, R6, 0xfc, RZ, 0xc0, !PT ;  /* 0x000000fc06067812 */ /* 0x000fe200078ec0ff */
[----:B------:R-:W3:Y:S01]  /*03d0*/  LDC.64 R4, c[0x0][0x388] ;  /* 0x0000e200ff047b82 */ /* 0x000ee20000000a00 */
[----:B------:R-:W-:Y:S01]  /*03e0*/  UIADD3 UR4, UPT, UPT, UR4, 0x1100, URZ ;  /* 0x0000110004047890 */ /* 0x000fe2000fffe0ff */
[----:B------:R-:W4:Y:S01]  /*03f0*/  LDCU UR10, c[0x0][0x3a4] ;  /* 0x00007480ff0a77ac */ /* 0x000f220008000800 */
[----:B-1----:R-:W-:-:S02]  /*0400*/  ISETP.GE.AND P0, PT, R17, UR7, PT ;  /* 0x0000000711007c0c */ /* 0x002fc4000bf06270 */
[----:B0-----:R-:W-:-:S06]  /*0410*/  ULEA UR4, UR5, UR4, 0x18 ;  /* 0x0000000405047291 */ /* 0x001fcc000f8ec0ff */
[----:B--2-4-:R-:W-:-:S07]  /*0420*/  IADD3 R8, PT, PT, R6, UR4, RZ ;  /* 0x0000000406087c10 */ /* 0x014fce000fffe0ff */
.L_x_51:
[----:B------:R-:W-:Y:S01]  /*0430*/  SHF.R.U32.HI R9, RZ, 0x6, R3 ;  /* 0x00000006ff097819 */ /* 0x000fe20000011603 */
[----:B------:R-:W-:Y:S01]  /*0440*/  BSSY.RECONVERGENT B1, `(.L_x_49) ;  /* 0x0000009000017945 */ /* 0x000fe20003800200 */
[----:B------:R-:W-:Y:S02]  /*0450*/  HFMA2 R6, -RZ, RZ, 0, 0 ;  /* 0x00000000ff067431 */ /* 0x000fe400000001ff */
[----:B------:R-:W-:Y:S01]  /*0460*/  LEA R10, R2, R9, 0x4 ;  /* 0x00000009020a7211 */ /* 0x000fe200078e20ff */
[----:B------:R-:W-:-:S03]  /*0470*/  IMAD R9, R9, 0x104, R8 ;  /* 0x0000010409097824 */ /* 0x000fc600078e0208 */
[----:B------:R-:W-:-:S13]  /*0480*/  ISETP.GE.OR P1, PT, R10, UR6, P0 ;  /* 0x000000060a007c0c */ /* 0x000fda0008726670 */
[----:B0-----:R-:W-:Y:S05]  /*0490*/  @P1 BRA `(.L_x_50) ;  /* 0x00000000000c1947 */ /* 0x001fea0003800000 */
[----:B------:R-:W-:-:S04]  /*04a0*/  IMAD R7, R10, UR10, R17 ;  /* 0x0000000a0a077c24 */ /* 0x000fc8000f8e0211 */
[----:B---3--:R-:W-:-:S06]  /*04b0*/  IMAD.WIDE R6, R7, 0x4, R4 ;  /* 0x0000000407067825 */ /* 0x008fcc00078e0204 */
[----:B------:R0:W5:Y:S02]  /*04c0*/  LDG.E.CONSTANT R6, desc[UR8][R6.64] ;  /* 0x0000000806067981 */ /* 0x000164000c1e9900 */
.L_x_50:
[----:B------:R-:W-:Y:S05]  /*04d0*/  BSYNC.RECONVERGENT B1 ;  /* 0x0000000000017941 */ /* 0x000fea0003800200 */
.L_x_49:
[----:B-----5:R1:W-:Y:S01]  /*04e0*/  STS [R9], R6 ;  /* 0x0000000609007388 */ /* 0x0203e20000000800 */
[C---:B------:R-:W-:Y:S01]  /*04f0*/  ISETP.GE.U32.AND P1, PT, R3.reuse, 0x300, PT ;  /* 0x000003000300780c */ /* 0x040fe20003f26070 */
[----:B------:R-:W-:-:S12]  /*0500*/  VIADD R3, R3, 0x100 ;  /* 0x0000010003037836 */ /* 0x000fd80000000000 */
[----:B-1----:R-:W-:Y:S05]  /*0510*/  @!P1 BRA `(.L_x_51) ;  /* 0xfffffffc00c49947 */ /* 0x002fea000383ffff */
[----:B------:R-:W-:Y:S05]  /*0520*/  BSYNC.RECONVERGENT B0 ;  /* 0x0000000000007941 */ /* 0x000fea0003800200 */
.L_x_48:
[----:B---3--:R-:W1:Y:S01]  /*0530*/  S2R R5, SR_CgaCtaId ;  /* 0x0000000000057919 */ /* 0x008e620000008800 */
[----:B------:R-:W-:Y:S02]  /*0540*/  MOV R4, 0x400 ;  /* 0x0000040000047802 */ /* 0x000fe40000000f00 */
[----:B------:R-:W-:Y:S01]  /*0550*/  SHF.R.U32.HI R16, RZ, 0x4, R0 ;  /* 0x00000004ff107819 */ /* 0x000fe20000011600 */
[----:B------:R-:W-:Y:S01]  /*0560*/  BAR.SYNC.DEFER_BLOCKING 0x0 ;  /* 0x0000000000007b1d */ /* 0x000fe20000010000 */
[----:B------:R-:W-:Y:S02]  /*0570*/  SHF.L.U32 R3, R0, 0x4, RZ ;  /* 0x0000000400037819 */ /* 0x000fe400000006ff */
[----:B------:R-:W-:Y:S02]  /*0580*/  IADD3 R2, PT, PT, R2, 0x1, RZ ;  /* 0x0000000102027810 */ /* 0x000fe40007ffe0ff */
[----:B------:R-:W-:-:S05]  /*0590*/  LOP3.LUT R3, R3, 0xf0, RZ, 0xc0, !PT ;  /* 0x000000f003037812 */ /* 0x000fca00078ec0ff */
[----:B------:R-:W-:Y:S01]  /*05a0*/  LDS.128 R8, [R3+UR4+0x100] ;  /* 0x0001000403087984 */ /* 0x000fe20008000c00 */
[----:B-1----:R-:W-:-:S03]  /*05b0*/  LEA R5, R5, R4, 0x18 ;  /* 0x0000000405057211 */ /* 0x002fc600078ec0ff */
[----:B------:R-:W-:Y:S02]  /*05c0*/  LDS R21, [R3+UR4+0x110] ;  /* 0x0001100403157984 */ /* 0x000fe40008000800 */
[----:B------:R-:W-:Y:S02]  /*05d0*/  IMAD R16, R16, 0x44, R5 ;  /* 0x0000004410107824 */ /* 0x000fe400078e0205 */
[----:B------:R-:W-:Y:S04]  /*05e0*/  LDS.64 R12, [R3+UR4+0x208] ;  /* 0x00020804030c7984 */ /* 0x000fe80008000a00 */
[----:B0-----:R-:W-:Y:S04]  /*05f0*/  LDS.128 R4, [R3+UR4] ;  /* 0x0000000403047984 */ /* 0x001fe80008000c00 */
[----:B------:R-:W0:Y:S04]  /*0600*/  LDS R27, [R16] ;  /* 0x00000000101b7984 */ /* 0x000e280000000800 */
[----:B------:R-:W1:Y:S04]  /*0610*/  LDS R28, [R16+0x4] ;  /* 0x00000400101c7984 */ /* 0x000e680000000800 */
[----:B------:R-:W2:Y:S01]  /*0620*/  LDS R18, [R16+0x8] ;  /* 0x0000080010127984 */ /* 0x000ea20000000800 */
[C---:B0-----:R-:W-:Y:S01]  /*0630*/  FFMA R25, R27.reuse, R4, R15 ;  /* 0x000000041b197223 */ /* 0x041fe2000000000f */
[C---:B------:R-:W-:Y:S01]  /*0640*/  FFMA R5, R27.reuse, R5, R14 ;  /* 0x000000051b057223 */ /* 0x040fe2000000000e */
[C---:B------:R-:W-:Y:S01]  /*0650*/  FFMA R6, R27.reuse, R6, R19 ;  /* 0x000000061b067223 */ /* 0x040fe20000000013 */
[----:B------:R-:W-:Y:S01]  /*0660*/  FFMA R4, R27, R7, R20 ;  /* 0x000000071b047223 */ /* 0x000fe20000000014 */
[----:B------:R-:W0:Y:S01]  /*0670*/  LDS.64 R14, [R3+UR4+0x210] ;  /* 0x00021004030e7984 */ /* 0x000e220008000a00 */
[C---:B-1----:R-:W-:Y:S01]  /*0680*/  FFMA R9, R28.reuse, R9, R25 ;  /* 0x000000091c097223 */ /* 0x042fe20000000019 */
[C---:B------:R-:W-:Y:S01]  /*0690*/  FFMA R10, R28.reuse, R10, R5 ;  /* 0x0000000a1c0a7223 */ /* 0x040fe20000000005 */
[C---:B------:R-:W-:Y:S01]  /*06a0*/  FFMA R27, R28.reuse, R11, R6 ;  /* 0x0000000b1c1b7223 */ /* 0x040fe20000000006 */
[----:B------:R-:W-:Y:S01]  /*06b0*/  LDS R20, [R3+UR4+0x30c] ;  /* 0x00030c0403147984 */ /* 0x000fe20008000800 */
[----:B------:R-:W-:Y:S01]  /*06c0*/  FFMA R28, R28, R21, R4 ;  /* 0x000000151c1c7223 */ /* 0x000fe20000000004 */
[C---:B--2---:R-:W-:Y:S01]  /*06d0*/  FFMA R12, R18.reuse, R12, R9 ;  /* 0x0000000c120c7223 */ /* 0x044fe20000000009 */
[C---:B------:R-:W-:Y:S01]  /*06e0*/  FFMA R21, R18.reuse, R13, R10 ;  /* 0x0000000d12157223 */ /* 0x040fe2000000000a */
[----:B------:R-:W1:Y:S04]  /*06f0*/  LDS R19, [R16+0xc] ;  /* 0x00000c0010137984 */ /* 0x000e680000000800 */
[----:B------:R-:W2:Y:S04]  /*0700*/  LDS.128 R4, [R3+UR4+0x310] ;  /* 0x0003100403047984 */ /* 0x000ea80008000c00 */
        /* <DEDUP_REMOVED lines=13> */
[C---:B------:R-:W-:Y:S01]  /*07e0*/  FFMA R5, R25.reuse, R8, R20 ;  /* 0x0000000819057223 */ /* 0x040fe20000000014 */
[C---:B------:R-:W-:Y:S01]  /*07f0*/  FFMA R10, R25.reuse, R10, R4 ;  /* 0x0000000a190a7223 */ /* 0x040fe20000000004 */
[----:B------:R-:W1:Y:S01]  /*0800*/  LDS R9, [R3+UR4+0x520] ;  /* 0x0005200403097984 */ /* 0x000e620008000800 */
[----:B------:R-:W-:-:S03]  /*0810*/  FFMA R8, R25, R11, R6 ;  /* 0x0000000b19087223 */ /* 0x000fc60000000006 */
[----:B------:R-:W2:Y:S04]  /*0820*/  LDS.64 R18, [R3+UR4+0x618] ;  /* 0x0006180403127984 */ /* 0x000ea80008000a00 */
[----:B------:R-:W3:Y:S01]  /*0830*/  LDS.64 R20, [R3+UR4+0x620] ;  /* 0x0006200403147984 */ /* 0x000ee20008000a00 */
[C---:B0-----:R-:W-:Y:S01]  /*0840*/  FFMA R25, R28.reuse, R13, R5 ;  /* 0x0000000d1c197223 */ /* 0x041fe20000000005 */
[C---:B------:R-:W-:Y:S02]  /*0850*/  FFMA R14, R28.reuse, R14, R7 ;  /* 0x0000000e1c0e7223 */ /* 0x040fe40000000007 */
[----:B------:R-:W-:Y:S01]  /*0860*/  LDS R13, [R16+0x1c] ;  /* 0x00001c00100d7984 */ /* 0x000fe20000000800 */
[----:B------:R-:W-:-:S03]  /*0870*/  FFMA R15, R28, R15, R10 ;  /* 0x0000000f1c0f7223 */ /* 0x000fc6000000000a */
[----:B------:R-:W0:Y:S01]  /*0880*/  LDS.128 R4, [R3+UR4+0x720] ;  /* 0x0007200403047984 */ /* 0x000e220008000c00 */
[----:B-1----:R-:W-:-:S03]  /*0890*/  FFMA R28, R28, R9, R8 ;  /* 0x000000091c1c7223 */ /* 0x002fc60000000008 */
[----:B------:R-:W-:Y:S01]  /*08a0*/  LDS.128 R8, [R3+UR4+0x820] ;  /* 0x0008200403087984 */ /* 0x000fe20008000c00 */
[C---:B--2---:R-:W-:Y:S01]  /*08b0*/  FFMA R19, R27.reuse, R19, R14 ;  /* 0x000000131b137223 */ /* 0x044fe2000000000e */
[C---:B------:R-:W-:Y:S02]  /*08c0*/  FFMA R25, R27.reuse, R18, R25 ;  /* 0x000000121b197223 */ /* 0x040fe40000000019 */
[----:B------:R-:W1:Y:S01]  /*08d0*/  LDS R14, [R16+0x20] ;  /* 0x00002000100e7984 */ /* 0x000e620000000800 */
[C---:B---3--:R-:W-:Y:S01]  /*08e0*/  FFMA R15, R27.reuse, R20, R15 ;  /* 0x000000141b0f7223 */ /* 0x048fe2000000000f */
[----:B------:R-:W-:Y:S02]  /*08f0*/  FFMA R21, R27, R21, R28 ;  /* 0x000000151b157223 */ /* 0x000fe4000000001c */
[----:B------:R-:W-:Y:S04]  /*0900*/  LDS R18, [R16+0x28] ;  /* 0x0000280010127984 */ /* 0x000fe80000000800 */
        /* <DEDUP_REMOVED lines=23> */
[----:B------:R-:W2:Y:S01]  /*0a80*/  LDS.128 R8, [R3+UR4+0xc30] ;  /* 0x000c300403087984 */ /* 0x000ea20008000c00 */
[C---:B-1----:R-:W-:Y:S01]  /*0a90*/  FFMA R21, R18.reuse, R14, R21 ;  /* 0x0000000e12157223 */ /* 0x042fe20000000015 */
[----:B------:R-:W-:Y:S02]  /*0aa0*/  FFMA R29, R18, R15, R28 ;  /* 0x0000000f121d7223 */ /* 0x000fe4000000001c */
[----:B------:R-:W-:Y:S01]  /*0ab0*/  LDS R18, [R16+0x34] ;  /* 0x0000340010127984 */ /* 0x000fe20000000800 */
[----:B----4-:R-:W-:-:S03]  /*0ac0*/  FFMA R20, R19, R20, R12 ;  /* 0x0000001413147223 */ /* 0x010fc6000000000c */
[----:B------:R-:W1:Y:S04]  /*0ad0*/  LDS.128 R12, [R3+UR4+0xd30] ;  /* 0x000d3004030c7984 */ /* 0x000e680008000c00 */
[----:B------:R-:W3:Y:S04]  /*0ae0*/  LDS R28, [R3+UR4+0xd40] ;  /* 0x000d4004031c7984 */ /* 0x000ee80008000800 */
[----:B------:R-:W-:Y:S01]  /*0af0*/  LDS R12, [R16+0x38] ;  /* 0x00003800100c7984 */ /* 0x000fe20000000800 */
[C---:B0-----:R-:W-:Y:S01]  /*0b00*/  FFMA R4, R19.reuse, R4, R25 ;  /* 0x0000000413047223 */ /* 0x041fe20000000019 */
[C---:B------:R-:W-:Y:S01]  /*0b10*/  FFMA R5, R19.reuse, R5, R21 ;  /* 0x0000000513057223 */ /* 0x040fe20000000015 */
[----:B------:R-:W-:Y:S01]  /*0b20*/  FFMA R6, R19, R6, R29 ;  /* 0x0000000613067223 */ /* 0x000fe2000000001d */
[----:B------:R-:W-:Y:S01]  /*0b30*/  LDS R25, [R3+UR4+0xf3c] ;  /* 0x000f3c0403197984 */ /* 0x000fe20008000800 */
[C---:B--2---:R-:W-:Y:S01]  /*0b40*/  FFMA R7, R27.reuse, R8, R20 ;  /* 0x000000081b077223 */ /* 0x044fe20000000014 */
[C---:B------:R-:W-:Y:S01]  /*0b50*/  FFMA R19, R27.reuse, R9, R4 ;  /* 0x000000091b137223 */ /* 0x040fe20000000004 */
[C---:B------:R-:W-:Y:S01]  /*0b60*/  FFMA R20, R27.reuse, R10, R5 ;  /* 0x0000000a1b147223 */ /* 0x040fe20000000005 */
[----:B------:R-:W-:Y:S01]  /*0b70*/  FFMA R27, R27, R11, R6 ;  /* 0x0000000b1b1b7223 */ /* 0x000fe20000000006 */
[----:B------:R-:W0:Y:S04]  /*0b80*/  LDS.64 R8, [R3+UR4+0xe38] ;  /* 0x000e380403087984 */ /* 0x000e280008000a00 */
[----:B------:R-:W2:Y:S04]  /*0b90*/  LDS.64 R10, [R3+UR4+0xe40] ;  /* 0x000e4004030a7984 */ /* 0x000ea80008000a00 */
[----:B------:R-:W4:Y:S01]  /*0ba0*/  LDS R21, [R16+0x3c] ;  /* 0x00003c0010157984 */ /* 0x000f220000000800 */
[C---:B-1----:R-:W-:Y:S01]  /*0bb0*/  FFMA R13, R18.reuse, R13, R7 ;  /* 0x0000000d120d7223 */ /* 0x042fe20000000007 */
[C---:B------:R-:W-:Y:S01]  /*0bc0*/  FFMA R14, R18.reuse, R14, R19 ;  /* 0x0000000e120e7223 */ /* 0x040fe20000000013 */
[C---:B------:R-:W-:Y:S01]  /*0bd0*/  FFMA R15, R18.reuse, R15, R20 ;  /* 0x0000000f120f7223 */ /* 0x040fe20000000014 */
[----:B------:R-:W1:Y:S01]  /*0be0*/  LDS.128 R4, [R3+UR4+0xf40] ;  /* 0x000f400403047984 */ /* 0x000e620008000c00 */
[----:B------:R-:W-:Y:S01]  /*0bf0*/  UIADD3 UR4, UPT, UPT, UR6, 0xf, URZ ;  /* 0x0000000f06047890 */ /* 0x000fe2000fffe0ff */
[----:B---3--:R-:W-:-:S03]  /*0c00*/  FFMA R28, R18, R28, R27 ;  /* 0x0000001c121c7223 */ /* 0x008fc6000000001b */
[----:B------:R-:W-:Y:S01]  /*0c10*/  USHF.R.U32.HI UR4, URZ, 0x4, UR4 ;  /* 0x00000004ff047899 */ /* 0x000fe20008011604 */
[----:B------:R-:W-:Y:S05]  /*0c20*/  BAR.SYNC.DEFER_BLOCKING 0x0 ;  /* 0x0000000000007b1d */ /* 0x000fea0000010000 */
[----:B------:R-:W-:Y:S01]  /*0c30*/  ISETP.NE.AND P0, PT, R2, UR4, PT ;  /* 0x0000000402007c0c */ /* 0x000fe2000bf05270 */
[C---:B0-----:R-:W-:Y:S01]  /*0c40*/  FFMA R8, R12.reuse, R8, R13 ;  /* 0x000000080c087223 */ /* 0x041fe2000000000d */
[C---:B------:R-:W-:Y:S01]  /*0c50*/  FFMA R9, R12.reuse, R9, R14 ;  /* 0x000000090c097223 */ /* 0x040fe2000000000e */
[C---:B--2---:R-:W-:Y:S01]  /*0c60*/  FFMA R10, R12.reuse, R10, R15 ;  /* 0x0000000a0c0a7223 */ /* 0x044fe2000000000f */
[----:B------:R-:W-:Y:S01]  /*0c70*/  FFMA R11, R12, R11, R28 ;  /* 0x0000000b0c0b7223 */ /* 0x000fe2000000001c */
[C---:B----4-:R-:W-:Y:S01]  /*0c80*/  FFMA R15, R21.reuse, R25, R8 ;  /* 0x00000019150f7223 */ /* 0x050fe20000000008 */
[C---:B-1----:R-:W-:Y:S01]  /*0c90*/  FFMA R14, R21.reuse, R4, R9 ;  /* 0x00000004150e7223 */ /* 0x042fe20000000009 */
[C---:B------:R-:W-:Y:S01]  /*0ca0*/  FFMA R19, R21.reuse, R5, R10 ;  /* 0x0000000515137223 */ /* 0x040fe2000000000a */
[----:B------:R-:W-:-:S05]  /*0cb0*/  FFMA R20, R21, R6, R11 ;  /* 0x0000000615147223 */ /* 0x000fca000000000b */
[----:B------:R-:W-:Y:S05]  /*0cc0*/  @P0 BRA `(.L_x_52) ;  /* 0xfffffff4002c0947 */ /* 0x000fea000383ffff */
.L_x_45:
[----:B------:R-:W0:Y:S02]  /*0cd0*/  LDCU UR4, c[0x0][0x3a0] ;  /* 0x00007400ff0477ac */ /* 0x000e240008000800 */
[----:B0-----:R-:W-:-:S13]  /*0ce0*/  ISETP.GE.AND P0, PT, R26, UR4, PT ;  /* 0x000000041a007c0c */ /* 0x001fda000bf06270 */
[----:B------:R-:W-:Y:S05]  /*0cf0*/  @P0 EXIT ;  /* 0x000000000000094d */ /* 0x000fea0003800000 */
[----:B------:R-:W0:Y:S01]  /*0d00*/  LDCU UR4, c[0x0][0x3b0] ;  /* 0x00007600ff0477ac */ /* 0x000e220008000800 */
[----:B------:R-:W1:Y:S01]  /*0d10*/  LDCU UR10, c[0x0][0x3a4] ;  /* 0x00007480ff0a77ac */ /* 0x000e620008000800 */
[----:B0-----:R-:W-:Y:S01]  /*0d20*/  FSETP.NEU.AND P0, PT, RZ, UR4, PT ;  /* 0x00000004ff007c0b */ /* 0x001fe2000bf0d000 */
[----:B-1----:R-:W-:-:S12]  /*0d30*/  IMAD R3, R26, UR10, RZ ;  /* 0x0000000a1a037c24 */ /* 0x002fd8000f8e02ff */
[----:B------:R-:W-:Y:S05]  /*0d40*/  @!P0 BRA `(.L_x_53) ;  /* 0x00000004005c8947 */ /* 0x000fea0003800000 */
[----:B------:R-:W-:Y:S01]  /*0d50*/  ISETP.GE.AND P0, PT, R24, UR10, PT ;  /* 0x0000000a18007c0c */ /* 0x000fe2000bf06270 */
[----:B------:R-:W-:-:S12]  /*0d60*/  BSSY.RECONVERGENT B0, `(.L_x_54) ;  /* 0x0000014000007945 */ /* 0x000fd80003800200 */
[----:B------:R-:W-:Y:S05]  /*0d70*/  @P0 BRA `(.L_x_55) ;  /* 0x0000000000480947 */ /* 0x000fea0003800000 */
[----:B------:R-:W0:Y:S01]  /*0d80*/  LDCU.64 UR6, c[0x0][0x398] ;  /* 0x00007300ff0677ac */ /* 0x000e220008000a00 */
[----:B------:R-:W-:Y:S01]  /*0d90*/  IADD3 R9, PT, PT, R24, R3, RZ ;  /* 0x0000000318097210 */ /* 0x000fe20007ffe0ff */
[----:B------:R-:W1:Y:S03]  /*0da0*/  LDC.64 R4, c[0x0][0x390] ;  /* 0x0000e400ff047b82 */ /* 0x000e660000000a00 */
[----:B0-----:R-:W-:-:S04]  /*0db0*/  IADD3 R6, P0, PT, R9, UR6, RZ ;  /* 0x0000000609067c10 */ /* 0x001fc8000ff1e0ff */
[----:B------:R-:W-:-:S05]  /*0dc0*/  IADD3.X R7, PT, PT, RZ, UR7, RZ, P0, !PT ;  /* 0x00000007ff077c10 */ /* 0x000fca00087fe4ff */
[----:B------:R-:W2:Y:S01]  /*0dd0*/  LDG.E.U8.CONSTANT R6, desc[UR8][R6.64] ;  /* 0x0000000806067981 */ /* 0x000ea2000c1e9100 */
[----:B------:R-:W0:Y:S01]  /*0de0*/  LDCU UR5, c[0x0][0x3b4] ;  /* 0x00007680ff0577ac */ /* 0x000e220008000800 */
[----:B-1----:R-:W-:Y:S01]  /*0df0*/  IMAD.WIDE.U32 R4, R9, 0x4, R4 ;  /* 0x0000000409047825 */ /* 0x002fe200078e0004 */
[----:B------:R-:W-:Y:S03]  /*0e00*/  BSSY.RECONVERGENT B1, `(.L_x_56) ;  /* 0x0000008000017945 */ /* 0x000fe60003800200 */
[----:B0-----:R-:W-:Y:S01]  /*0e10*/  IMAD.U32 R9, RZ, RZ, UR5 ;  /* 0x00000005ff097e24 */ /* 0x001fe2000f8e00ff */
[----:B--2---:R-:W-:-:S13]  /*0e20*/  ISETP.NE.AND P0, PT, R6, RZ, PT ;  /* 0x000000ff0600720c */ /* 0x004fda0003f05270 */
[----:B------:R-:W-:Y:S05]  /*0e30*/  @!P0 BRA `(.L_x_57) ;  /* 0x0000000000108947 */ /* 0x000fea0003800000 */
[----:B------:R-:W2:Y:S01]  /*0e40*/  LDG.E R0, desc[UR8][R4.64] ;  /* 0x0000000804007981 */ /* 0x000ea2000c1e1900 */
[----:B------:R-:W0:Y:S01]  /*0e50*/  LDCU UR5, c[0x0][0x3ac] ;  /* 0x00007580ff0577ac */ /* 0x000e220008000800 */
[----:B--2---:R-:W-:-:S04]  /*0e60*/  FMUL R0, R0, UR4 ;  /* 0x0000000400007c20 */ /* 0x004fc80008400000 */
[----:B0-----:R-:W-:-:S07]  /*0e70*/  FFMA R9, R15, UR5, R0 ;  /* 0x000000050f097c23 */ /* 0x001fce0008000000 */
.L_x_57:
[----:B------:R-:W-:Y:S05]  /*0e80*/  BSYNC.RECONVERGENT B1 ;  /* 0x0000000000017941 */ /* 0x000fea0003800200 */
.L_x_56:
[----:B------:R0:W-:Y:S02]  /*0e90*/  STG.E desc[UR8][R4.64], R9 ;  /* 0x0000000904007986 */ /* 0x0001e4000c101908 */
.L_x_55:
[----:B------:R-:W-:Y:S05]  /*0ea0*/  BSYNC.RECONVERGENT B0 ;  /* 0x0000000000007941 */ /* 0x000fea0003800200 */
.L_x_54:
[----:B------:R-:W-:Y:S01]  /*0eb0*/  IADD3 R0, PT, PT, R24, 0x1, RZ ;  /* 0x0000000118007810 */ /* 0x000fe20007ffe0ff */
[----:B------:R-:W-:Y:S03]  /*0ec0*/  BSSY.RECONVERGENT B0, `(.L_x_58) ;  /* 0x0000016000007945 */ /* 0x000fe60003800200 */
[----:B------:R-:W-:-:S13]  /*0ed0*/  ISETP.GE.AND P0, PT, R0, UR10, PT ;  /* 0x0000000a00007c0c */ /* 0x000fda000bf06270 */
[----:B------:R-:W-:Y:S05]  /*0ee0*/  @P0 BRA `(.L_x_59) ;  /* 0x00000000004c0947 */ /* 0x000fea0003800000 */
[----:B------:R-:W1:Y:S01]  /*0ef0*/  LDCU.128 UR12, c[0x0][0x390] ;  /* 0x00007200ff0c77ac */ /* 0x000e620008000c00 */
[----:B------:R-:W-:-:S04]  /*0f00*/  IADD3 R0, P0, PT, R24, R3, RZ ;  /* 0x0000000318007210 */ /* 0x000fc80007f1e0ff */
[----:B0-----:R-:W-:Y:S02]  /*0f10*/  IADD3.X R5, PT, PT, RZ, RZ, RZ, P0, !PT ;  /* 0x000000ffff057210 */ /* 0x001fe400007fe4ff */
[----:B-1----:R-:W-:-:S04]  /*0f20*/  IADD3 R6, P1, PT, R0, UR14, RZ ;  /* 0x0000000e00067c10 */ /* 0x002fc8000ff3e0ff */
[----:B------:R-:W-:-:S05]  /*0f30*/  IADD3.X R7, PT, PT, R5, UR15, RZ, P1, !PT ;  /* 0x0000000f05077c10 */ /* 0x000fca0008ffe4ff */
[----:B------:R-:W2:Y:S01]  /*0f40*/  LDG.E.U8.CONSTANT R6, desc[UR8][R6.64+0x1] ;  /* 0x0000010806067981 */ /* 0x000ea2000c1e9100 */
[----:B------:R-:W0:Y:S01]  /*0f50*/  LDCU UR5, c[0x0][0x3b4] ;  /* 0x00007680ff0577ac */ /* 0x000e220008000800 */
[C---:B------:R-:W-:Y:S01]  /*0f60*/  LEA R4, P1, R0.reuse, UR12, 0x2 ;  /* 0x0000000c00047c11 */ /* 0x040fe2000f8210ff */
[----:B------:R-:W-:Y:S03]  /*0f70*/  BSSY.RECONVERGENT B1, `(.L_x_60) ;  /* 0x0000009000017945 */ /* 0x000fe60003800200 */
[----:B------:R-:W-:Y:S02]  /*0f80*/  LEA.HI.X R5, R0, UR13, R5, 0x2, P1 ;  /* 0x0000000d00057c11 */ /* 0x000fe400088f1405 */
[----:B0-----:R-:W-:Y:S02]  /*0f90*/  MOV R9, UR5 ;  /* 0x0000000500097c02 */ /* 0x001fe40008000f00 */
[----:B--2---:R-:W-:-:S13]  /*0fa0*/  ISETP.NE.AND P0, PT, R6, RZ, PT ;  /* 0x000000ff0600720c */ /* 0x004fda0003f05270 */
[----:B------:R-:W-:Y:S05]  /*0fb0*/  @!P0 BRA `(.L_x_61) ;  /* 0x0000000000108947 */ /* 0x000fea0003800000 */
[----:B------:R-:W2:Y:S01]  /*0fc0*/  LDG.E R0, desc[UR8][R4.64+0x4] ;  /* 0x0000040804007981 */ /* 0x000ea2000c1e1900 */
[----:B------:R-:W0:Y:S01]  /*0fd0*/  LDCU UR5, c[0x0][0x3ac] ;  /* 0x00007580ff0577ac */ /* 0x000e220008000800 */
[----:B--2---:R-:W-:-:S04]  /*0fe0*/  FMUL R9, R0, UR4 ;  /* 0x0000000400097c20 */ /* 0x004fc80008400000 */
[----:B0-----:R-:W-:-:S07]  /*0ff0*/  FFMA R9, R14, UR5, R9 ;  /* 0x000000050e097c23 */ /* 0x001fce0008000009 */
.L_x_61:
[----:B------:R-:W-:Y:S05]  /*1000*/  BSYNC.RECONVERGENT B1 ;  /* 0x0000000000017941 */ /* 0x000fea0003800200 */
.L_x_60:
[----:B------:R1:W-:Y:S02]  /*1010*/  STG.E desc[UR8][R4.64+0x4], R9 ;  /* 0x0000040904007986 */ /* 0x0003e4000c101908 */
.L_x_59:
[----:B------:R-:W-:Y:S05]  /*1020*/  BSYNC.RECONVERGENT B0 ;  /* 0x0000000000007941 */ /* 0x000fea0003800200 */
.L_x_58:
[C---:B------:R-:W-:Y:S01]  /*1030*/  IADD3 R0, PT, PT, R24.reuse, 0x2, RZ ;  /* 0x0000000218007810 */ /* 0x040fe20007ffe0ff */
[----:B------:R-:W-:Y:S01]  /*1040*/  VIADD R2, R24, 0x3 ;  /* 0x0000000318027836 */ /* 0x000fe20000000000 */
[----:B------:R-:W-:Y:S02]  /*1050*/  BSSY.RECONVERGENT B0, `(.L_x_62) ;  /* 0x0000015000007945 */ /* 0x000fe40003800200 */
[----:B------:R-:W-:Y:S02]  /*1060*/  ISETP.GE.AND P0, PT, R0, UR10, PT ;  /* 0x0000000a00007c0c */ /* 0x000fe4000bf06270 */
[----:B------:R-:W-:-:S11]  /*1070*/  ISETP.GE.AND P1, PT, R2, UR10, PT ;  /* 0x0000000a02007c0c */ /* 0x000fd6000bf26270 */
[----:B------:R-:W-:Y:S05]  /*1080*/  @P0 BRA `(.L_x_63) ;  /* 0x0000000000440947 */ /* 0x000fea0003800000 */
[----:B------:R-:W0:Y:S01]  /*1090*/  LDCU.64 UR6, c[0x0][0x398] ;  /* 0x00007300ff0677ac */ /* 0x000e220008000a00 */
[----:B------:R-:W-:-:S04]  /*10a0*/  IADD3 R0, P0, PT, R24, R3, RZ ;  /* 0x0000000318007210 */ /* 0x000fc80007f1e0ff */
[----:B------:R-:W-:Y:S02]  /*10b0*/  IADD3.X R7, PT, PT, RZ, RZ, RZ, P0, !PT ;  /* 0x000000ffff077210 */ /* 0x000fe400007fe4ff */
[----:B01----:R-:W-:-:S04]  /*10c0*/  IADD3 R4, P0, PT, R0, UR6, RZ ;  /* 0x0000000600047c10 */ /* 0x003fc8000ff1e0ff */
[----:B------:R-:W-:Y:S01]  /*10d0*/  IADD3.X R5, PT, PT, R7, UR7, RZ, P0, !PT ;  /* 0x0000000707057c10 */ /* 0x000fe200087fe4ff */
[----:B------:R-:W0:Y:S04]  /*10e0*/  LDCU.64 UR6, c[0x0][0x390] ;  /* 0x00007200ff0677ac */ /* 0x000e280008000a00 */
[----:B------:R-:W2:Y:S01]  /*10f0*/  LDG.E.U8.CONSTANT R4, desc[UR8][R4.64+0x2] ;  /* 0x0000020804047981 */ /* 0x000ea2000c1e9100 */
[----:B0-----:R-:W-:-:S04]  /*1100*/  LEA R6, P2, R0, UR6, 0x2 ;  /* 0x0000000600067c11 */ /* 0x001fc8000f8410ff */
[----:B------:R-:W-:Y:S02]  /*1110*/  LEA.HI.X R7, R0, UR7, R7, 0x2, P2 ;  /* 0x0000000700077c11 */ /* 0x000fe400090f1407 */
[----:B--2---:R-:W-:-:S13]  /*1120*/  ISETP.NE.AND P0, PT, R4, RZ, PT ;  /* 0x000000ff0400720c */ /* 0x004fda0003f05270 */
[----:B------:R-:W2:Y:S01]  /*1130*/  @P0 LDG.E R0, desc[UR8][R6.64+0x8] ;  /* 0x0000080806000981 */ /* 0x000ea2000c1e1900 */
[----:B------:R-:W0:Y:S01]  /*1140*/  @P0 LDC R2, c[0x0][0x3ac] ;  /* 0x0000eb00ff020b82 */ /* 0x000e220000000800 */
[----:B------:R-:W1:Y:S02]  /*1150*/  LDCU UR5, c[0x0][0x3b4] ;  /* 0x00007680ff0577ac */ /* 0x000e640008000800 */
[----:B-1----:R-:W-:Y:S01]  /*1160*/  MOV R9, UR5 ;  /* 0x0000000500097c02 */ /* 0x002fe20008000f00 */
[----:B--2---:R-:W-:-:S04]  /*1170*/  @P0 FMUL R0, R0, UR4 ;  /* 0x0000000400000c20 */ /* 0x004fc80008400000 */
[----:B0-----:R-:W-:-:S05]  /*1180*/  @P0 FFMA R9, R19, R2, R0 ;  /* 0x0000000213090223 */ /* 0x001fca0000000000 */
[----:B------:R2:W-:Y:S02]  /*1190*/  STG.E desc[UR8][R6.64+0x8], R9 ;  /* 0x0000080906007986 */ /* 0x0005e4000c101908 */
.L_x_63:
[----:B------:R-:W-:Y:S05]  /*11a0*/  BSYNC.RECONVERGENT B0 ;  /* 0x0000000000007941 */ /* 0x000fea0003800200 */
.L_x_62:
[----:B------:R-:W-:Y:S05]  /*11b0*/  @P1 EXIT ;  /* 0x000000000000194d */ /* 0x000fea0003800000 */
[----:B------:R-:W3:Y:S01]  /*11c0*/  LDCU.64 UR6, c[0x0][0x398] ;  /* 0x00007300ff0677ac */ /* 0x000ee20008000a00 */
[----:B------:R-:W-:-:S04]  /*11d0*/  IADD3 R24, P0, PT, R24, R3, RZ ;  /* 0x0000000318187210 */ /* 0x000fc80007f1e0ff */
[----:B01----:R-:W-:Y:S02]  /*11e0*/  IADD3.X R5, PT, PT, RZ, RZ, RZ, P0, !PT ;  /* 0x000000ffff057210 */ /* 0x003fe400007fe4ff */
[----:B---3--:R-:W-:-:S04]  /*11f0*/  IADD3 R2, P0, PT, R24, UR6, RZ ;  /* 0x0000000618027c10 */ /* 0x008fc8000ff1e0ff */
[----:B------:R-:W-:Y:S01]  /*1200*/  IADD3.X R3, PT, PT, R5, UR7, RZ, P0, !PT ;  /* 0x0000000705037c10 */ /* 0x000fe200087fe4ff */
[----:B------:R-:W0:Y:S04]  /*1210*/  LDCU.64 UR6, c[0x0][0x390] ;  /* 0x00007200ff0677ac */ /* 0x000e280008000a00 */
[----:B------:R-:W3:Y:S01]  /*1220*/  LDG.E.U8.CONSTANT R2, desc[UR8][R2.64+0x3] ;  /* 0x0000030802027981 */ /* 0x000ee2000c1e9100 */
[----:B0-----:R-:W-:-:S04]  /*1230*/  LEA R4, P1, R24, UR6, 0x2 ;  /* 0x0000000618047c11 */ /* 0x001fc8000f8210ff */
[----:B------:R-:W-:Y:S02]  /*1240*/  LEA.HI.X R5, R24, UR7, R5, 0x2, P1 ;  /* 0x0000000718057c11 */ /* 0x000fe400088f1405 */
[----:B---3--:R-:W-:-:S13]  /*1250*/  ISETP.NE.AND P0, PT, R2, RZ, PT ;  /* 0x000000ff0200720c */ /* 0x008fda0003f05270 */
[----:B------:R-:W3:Y:S01]  /*1260*/  @P0 LDG.E R0, desc[UR8][R4.64+0xc] ;  /* 0x00000c0804000981 */ /* 0x000ee2000c1e1900 */
[----:B--2---:R-:W0:Y:S01]  /*1270*/  @P0 LDC R6, c[0x0][0x3ac] ;  /* 0x0000eb00ff060b82 */ /* 0x004e220000000800 */
[----:B---3--:R-:W-:-:S04]  /*1280*/  @P0 FMUL R7, R0, UR4 ;  /* 0x0000000400070c20 */ /* 0x008fc80008400000 */
[----:B0-----:R-:W-:-:S05]  /*1290*/  @P0 FFMA R22, R20, R6, R7 ;  /* 0x0000000614160223 */ /* 0x001fca0000000007 */
[----:B------:R-:W-:Y:S01]  /*12a0*/  STG.E desc[UR8][R4.64+0xc], R22 ;  /* 0x00000c1604007986 */ /* 0x000fe2000c101908 */
[----:B------:R-:W-:Y:S05]  /*12b0*/  EXIT ;  /* 0x000000000000794d */ /* 0x000fea0003800000 */
.L_x_53:
[C---:B------:R-:W-:Y:S01]  /*12c0*/  ISETP.GE.AND P0, PT, R24.reuse, UR10, PT ;  /* 0x0000000a18007c0c */ /* 0x040fe2000bf06270 */
[----:B------:R-:W0:Y:S01]  /*12d0*/  LDCU.128 UR12, c[0x0][0x390] ;  /* 0x00007200ff0c77ac */ /* 0x000e220008000c00 */
[C---:B------:R-:W-:Y:S01]  /*12e0*/  VIADD R4, R24.reuse, 0x2 ;  /* 0x0000000218047836 */ /* 0x040fe20000000000 */
[C---:B------:R-:W-:Y:S02]  /*12f0*/  IADD3 R2, PT, PT, R24.reuse, 0x1, RZ ;  /* 0x0000000118027810 */ /* 0x040fe40007ffe0ff */
[----:B------:R-:W-:Y:S02]  /*1300*/  IADD3 R0, P4, PT, R24, R3, RZ ;  /* 0x0000000318007210 */ /* 0x000fe40007f9e0ff */
[----:B------:R-:W-:Y:S02]  /*1310*/  ISETP.GE.AND P2, PT, R2, UR10, PT ;  /* 0x0000000a02007c0c */ /* 0x000fe4000bf46270 */
[----:B------:R-:W-:Y:S02]  /*1320*/  ISETP.GE.AND P1, PT, R4, UR10, PT ;  /* 0x0000000a04007c0c */ /* 0x000fe4000bf26270 */
[----:B------:R-:W-:-:S02]  /*1330*/  IADD3.X R11, PT, PT, RZ, RZ, RZ, P4, !PT ;  /* 0x000000ffff0b7210 */ /* 0x000fc400027fe4ff */
[----:B------:R-:W1:Y:S01]  /*1340*/  @!P0 LDC.64 R8, c[0x0][0x398] ;  /* 0x0000e600ff088b82 */ /* 0x000e620000000a00 */
[----:B------:R-:W-:Y:S02]  /*1350*/  @!P0 IADD3 R7, PT, PT, R24, R3, RZ ;  /* 0x0000000318078210 */ /* 0x000fe40007ffe0ff */
[----:B0-----:R-:W-:-:S05]  /*1360*/  IADD3 R2, P5, PT, R0, UR14, RZ ;  /* 0x0000000e00027c10 */ /* 0x001fca000ffbe0ff */
[----:B------:R-:W0:Y:S01]  /*1370*/  @!P0 LDC R6, c[0x0][0x3ac] ;  /* 0x0000eb00ff068b82 */ /* 0x000e220000000800 */
[----:B------:R-:W-:-:S05]  /*1380*/  IADD3.X R3, PT, PT, R11, UR15, RZ, P5, !PT ;  /* 0x0000000f0b037c10 */ /* 0x000fca000affe4ff */
[----:B------:R-:W2:Y:S02]  /*1390*/  @!P2 LDG.E.U8.CONSTANT R4, desc[UR8][R2.64+0x1] ;  /* 0x000001080204a981 */ /* 0x000ea4000c1e9100 */
[----:B------:R-:W3:Y:S02]  /*13a0*/  @!P2 LDC R13, c[0x0][0x3ac] ;  /* 0x0000eb00ff0dab82 */ /* 0x000ee40000000800 */
[----:B------:R-:W4:Y:S01]  /*13b0*/  @!P1 LDG.E.U8.CONSTANT R5, desc[UR8][R2.64+0x2] ;  /* 0x0000020802059981 */ /* 0x000f22000c1e9100 */
[----:B-1----:R-:W-:-:S05]  /*13c0*/  @!P0 IADD3 R8, P3, PT, R7, R8, RZ ;  /* 0x0000000807088210 */ /* 0x002fca0007f7e0ff */
[----:B------:R-:W1:Y:S01]  /*13d0*/  @!P1 LDC R10, c[0x0][0x3ac] ;  /* 0x0000eb00ff0a9b82 */ /* 0x000e620000000800 */
[----:B------:R-:W-:-:S05]  /*13e0*/  @!P0 IADD3.X R9, PT, PT, RZ, R9, RZ, P3, !PT ;  /* 0x00000009ff098210 */ /* 0x000fca0001ffe4ff */
[----:B------:R3:W5:Y:S01]  /*13f0*/  @!P0 LDG.E.U8.CONSTANT R8, desc[UR8][R8.64] ;  /* 0x0000000808088981 */ /* 0x000762000c1e9100 */
[----:B0-----:R-:W-:Y:S01]  /*1400*/  @!P0 FMUL R15, R15, R6 ;  /* 0x000000060f0f8220 */ /* 0x001fe20000400000 */
[----:B---3--:R-:W-:Y:S01]  /*1410*/  @!P2 FMUL R9, R14, R13 ;  /* 0x0000000d0e09a220 */ /* 0x008fe20000400000 */
[----:B-1----:R-:W-:Y:S01]  /*1420*/  @!P1 FMUL R19, R19, R10 ;  /* 0x0000000a13139220 */ /* 0x002fe20000400000 */
[----:B------:R-:W-:Y:S02]  /*1430*/  IADD3 R24, PT, PT, R24, 0x3, RZ ;  /* 0x0000000318187810 */ /* 0x000fe40007ffe0ff */
[----:B--2---:R-:W-:Y:S02]  /*1440*/  ISETP.NE.OR P4, PT, R4, RZ, P2 ;  /* 0x000000ff0400720c */ /* 0x004fe40001785670 */
[----:B----4-:R-:W-:Y:S02]  /*1450*/  ISETP.NE.OR P5, PT, R5, RZ, P1 ;  /* 0x000000ff0500720c */ /* 0x010fe40000fa5670 */
[----:B------:R-:W0:Y:S09]  /*1460*/  @!P0 LDC.64 R4, c[0x0][0x390] ;  /* 0x0000e400ff048b82 */ /* 0x000e320000000a00 */
[----:B------:R-:W1:Y:S01]  /*1470*/  @!P4 LDC R9, c[0x0][0x3b4] ;  /* 0x0000ed00ff09cb82 */ /* 0x000e620000000800 */
[----:B-----5:R-:W-:-:S07]  /*1480*/  ISETP.NE.OR P3, PT, R8, RZ, P0 ;  /* 0x000000ff0800720c */ /* 0x020fce0000765670 */
[----:B------:R-:W2:Y:S08]  /*1490*/  @!P5 LDC R19, c[0x0][0x3b4] ;  /* 0x0000ed00ff13db82 */ /* 0x000eb00000000800 */
[----:B------:R-:W3:Y:S01]  /*14a0*/  @!P3 LDC R15, c[0x0][0x3b4] ;  /* 0x0000ed00ff0fbb82 */ /* 0x000ee20000000800 */
[----:B------:R-:W-:Y:S01]  /*14b0*/  LEA R6, P3, R0, UR12, 0x2 ;  /* 0x0000000c00067c11 */ /* 0x000fe2000f8610ff */
[----:B0-----:R-:W-:-:S03]  /*14c0*/  @!P0 IMAD.WIDE.U32 R4, R7, 0x4, R4 ;  /* 0x0000000407048825 */ /* 0x001fc600078e0004 */
[----:B------:R-:W-:Y:S02]  /*14d0*/  LEA.HI.X R7, R0, UR13, R11, 0x2, P3 ;  /* 0x0000000d00077c11 */ /* 0x000fe400098f140b */
[----:B------:R-:W-:Y:S01]  /*14e0*/  ISETP.GE.AND P3, PT, R24, UR10, PT ;  /* 0x0000000a18007c0c */ /* 0x000fe2000bf66270 */
[----:B---3--:R0:W-:Y:S04]  /*14f0*/  @!P0 STG.E desc[UR8][R4.64], R15 ;  /* 0x0000000f04008986 */ /* 0x0081e8000c101908 */
[----:B-1----:R0:W-:Y:S04]  /*1500*/  @!P2 STG.E desc[UR8][R6.64+0x4], R9 ;  /* 0x000004090600a986 */ /* 0x0021e8000c101908 */
[----:B--2---:R0:W-:Y:S04]  /*1510*/  @!P1 STG.E desc[UR8][R6.64+0x8], R19 ;  /* 0x0000081306009986 */ /* 0x0041e8000c101908 */
[----:B------:R-:W-:Y:S05]  /*1520*/  @P3 EXIT ;  /* 0x000000000000394d */ /* 0x000fea0003800000 */
[----:B------:R-:W2:Y:S01]  /*1530*/  LDG.E.U8.CONSTANT R2, desc[UR8][R2.64+0x3] ;  /* 0x0000030802027981 */ /* 0x000ea2000c1e9100 */
[----:B------:R-:W0:Y:S02]  /*1540*/  LDCU UR4, c[0x0][0x3ac] ;  /* 0x00007580ff0477ac */ /* 0x000e240008000800 */
[----:B0-----:R-:W-:Y:S01]  /*1550*/  FMUL R5, R20, UR4 ;  /* 0x0000000414057c20 */ /* 0x001fe20008400000 */
[----:B--2---:R-:W-:-:S13]  /*1560*/  ISETP.NE.AND P0, PT, R2, RZ, PT ;  /* 0x000000ff0200720c */ /* 0x004fda0003f05270 */
[----:B------:R-:W0:Y:S02]  /*1570*/  @!P0 LDC R5, c[0x0][0x3b4] ;  /* 0x0000ed00ff058b82 */ /* 0x000e240000000800 */
[----:B0-----:R-:W-:Y:S01]  /*1580*/  STG.E desc[UR8][R6.64+0xc], R5 ;  /* 0x00000c0506007986 */ /* 0x001fe2000c101908 */
[----:B------:R-:W-:Y:S05]  /*1590*/  EXIT ;  /* 0x000000000000794d */ /* 0x000fea0003800000 */
.L_x_64:
        /* <DEDUP_REMOVED lines=14> */
.L_x_111:


//--------------------- .text.steel_gemm_sliding_window_kernel --------------------------
	.section	.text.steel_gemm_sliding_window_kernel,"ax",@progbits
	.align	128
        .global         steel_gemm_sliding_window_kernel
        .type           steel_gemm_sliding_window_kernel,@function
        .size           steel_gemm_sliding_window_kernel,(.L_x_112 - steel_gemm_sliding_window_kernel)
        .other          steel_gemm_sliding_window_kernel,@"STO_CUDA_ENTRY STV_DEFAULT"
steel_gemm_sliding_window_kernel:
.text.steel_gemm_sliding_window_kernel:
[----:B------:R-:W-:Y:S01]  /*0000*/  LDC R1, c[0x0][0x37c] ;  /* 0x0000df00ff017b82 */ /* 0x000fe20000000800 */
[----:B------:R-:W0:Y:S07]  /*0010*/  S2R R0, SR_TID.X ;  /* 0x0000000000007919 */ /* 0x000e2e0000002100 */
[----:B------:R-:W1:Y:S01]  /*0020*/  S2UR UR4, SR_CTAID.X ;  /* 0x00000000000479c3 */ /* 0x000e620000002500 */
[----:B------:R-:W2:Y:S01]  /*0030*/  LDCU UR5, c[0x0][0x3a0] ;  /* 0x00007400ff0577ac */ /* 0x000ea20008000800 */
[----:B------:R-:W-:Y:S01]  /*0040*/  HFMA2 R20, -RZ, RZ, 0, 0 ;  /* 0x00000000ff147431 */ /* 0x000fe200000001ff */
[----:B------:R-:W3:Y:S01]  /*0050*/  S2R R17, SR_CTAID.Y ;  /* 0x0000000000117919 */ /* 0x000ee20000002600 */
[----:B------:R-:W-:Y:S01]  /*0060*/  MOV R19, RZ ;  /* 0x000000ff00137202 */ /* 0x000fe20000000f00 */
[----:B------:R-:W4:Y:S01]  /*0070*/  LDCU UR6, c[0x0][0x3ac] ;  /* 0x00007580ff0677ac */ /* 0x000f220008000800 */
[----:B------:R-:W-:Y:S01]  /*0080*/  CS2R R14, SRZ ;  /* 0x00000000000e7805 */ /* 0x000fe2000001ff00 */
[----:B------:R-:W0:Y:S01]  /*0090*/  LDCU.64 UR8, c[0x0][0x358] ;  /* 0x00006b00ff0877ac */ /* 0x000e220008000a00 */
[----:B--2---:R-:W-:Y:S01]  /*00a0*/  UISETP.GE.AND UP0, UPT, UR5, 0x1, UPT ;  /* 0x000000010500788c */ /* 0x004fe2000bf06270 */
[----:B----4-:R-:W-:Y:S01]  /*00b0*/  MOV R22, UR6 ;  /* 0x0000000600167c02 */ /* 0x010fe20008000f00 */
[----:B-1----:R-:W-:Y:S01]  /*00c0*/  USHF.L.U32 UR4, UR4, 0x6, URZ ;  /* 0x0000000604047899 */ /* 0x002fe200080006ff */
[----:B0-----:R-:W-:Y:S01]  /*00d0*/  IMAD.SHL.U32 R24, R0, 0x4, RZ ;  /* 0x0000000400187824 */ /* 0x001fe200078e00ff */
[----:B------:R-:W-:-:S02]  /*00e0*/  SHF.R.U32.HI R25, RZ, 0x4, R0 ;  /* 0x00000004ff197819 */ /* 0x000fc40000011600 */
[----:B---3--:R-:W-:Y:S02]  /*00f0*/  SHF.L.U32 R17, R17, 0x6, RZ ;  /* 0x0000000611117819 */ /* 0x008fe400000006ff */
[----:B------:R-:W-:Y:S02]  /*0100*/  LOP3.LUT R25, R25, UR4, RZ, 0xfc, !PT ;  /* 0x0000000419197c12 */ /* 0x000fe4000f8efcff */
[----:B------:R-:W-:Y:S01]  /*0110*/  LOP3.LUT R24, R17, 0x3c, R24, 0xf8, !PT ;  /* 0x0000003c11187812 */ /* 0x000fe200078ef818 */
[----:B------:R-:W-:Y:S06]  /*0120*/  BRA.U !UP0, `(.L_x_65) ;  /* 0x0000000908e87547 */ /* 0x000fec000b800000 */
[C---:B------:R-:W-:Y:S01]  /*0130*/  LOP3.LUT R4, R0.reuse, 0x3f, RZ, 0xc0, !PT ;  /* 0x0000003f00047812 */ /* 0x040fe200078ec0ff */
[----:B------:R-:W-:Y:S01]  /*0140*/  IMAD.MOV.U32 R20, RZ, RZ, RZ ;  /* 0x000000ffff147224 */ /* 0x000fe200078e00ff */
[----:B------:R-:W-:Y:S02]  /*0150*/  LOP3.LUT R23, R0, 0xf, RZ, 0xc0, !PT ;  /* 0x0000000f00177812 */ /* 0x000fe400078ec0ff */
[----:B------:R-:W-:Y:S02]  /*0160*/  MOV R2, RZ ;  /* 0x000000ff00027202 */ /* 0x000fe40000000f00 */
[----:B------:R-:W-:-:S07]  /*0170*/  IADD3 R17, PT, PT, R17, R4, RZ ;  /* 0x0000000411117210 */ /* 0x000fce0007ffe0ff */
.L_x_72:
[----:B------:R-:W0:Y:S01]  /*0180*/  S2UR UR5, SR_CgaCtaId ;  /* 0x00000000000579c3 */ /* 0x000e220000008800 */
[----:B------:R-:W1:Y:S01]  /*0190*/  LDCU UR7, c[0x0][0x3a0] ;  /* 0x00007400ff0777ac */ /* 0x000e620008000800 */
[----:B------:R-:W-:Y:S01]  /*01a0*/  SHF.R.U32.HI R6, RZ, 0x4, R0 ;  /* 0x00000004ff067819 */ /* 0x000fe20000011600 */
[----:B------:R-:W-:Y:S01]  /*01b0*/  BSSY.RECONVERGENT B0, `(.L_x_66) ;  /* 0x0000019000007945 */ /* 0x000fe20003800200 */
[----:B------:R-:W-:Y:S01]  /*01c0*/  LEA R3, R2, R23, 0x4 ;  /* 0x0000001702037211 */ /* 0x000fe200078e20ff */
[----:B------:R-:W-:Y:S01]  /*01d0*/  UMOV UR4, 0x400 ;  /* 0x0000040000047882 */ /* 0x000fe20000000000 */
[----:B------:R-:W-:Y:S01]  /*01e0*/  MOV R7, R25 ;  /* 0x0000001900077202 */ /* 0x000fe20000000f00 */
[--C-:B------:R-:W-:Y:S01]  /*01f0*/  IMAD R6, R6, 0x11, R23.reuse ;  /* 0x0000001106067824 */ /* 0x100fe200078e0217 */
[----:B------:R-:W2:Y:S01]  /*0200*/  LDC R10, c[0x0][0x3a0] ;  /* 0x0000e800ff0a7b82 */ /* 0x000ea20000000800 */
[----:B------:R-:W-:Y:S01]  /*0210*/  MOV R8, R0 ;  /* 0x0000000000087202 */ /* 0x000fe20000000f00 */
[----:B------:R-:W3:Y:S01]  /*0220*/  LDCU UR6, c[0x0][0x398] ;  /* 0x00007300ff0677ac */ /* 0x000ee20008000800 */
[----:B-1----:R-:W-:Y:S01]  /*0230*/  ISETP.GE.AND P1, PT, R3, UR7, PT ;  /* 0x0000000703007c0c */ /* 0x002fe2000bf26270 */
[----:B------:R-:W-:Y:S01]  /*0240*/  IMAD R3, R25, UR7, R23 ;  /* 0x0000000719037c24 */ /* 0x000fe2000f8e0217 */
[----:B0-----:R-:W-:-:S03]  /*0250*/  ULEA UR4, UR5, UR4, 0x18 ;  /* 0x0000000405047291 */ /* 0x001fc6000f8ec0ff */
[----:B------:R-:W-:-:S03]  /*0260*/  IMAD R3, R2, 0x10, R3 ;  /* 0x0000001002037824 */ /* 0x000fc600078e0203 */
[----:B---3--:R-:W-:-:S07]  /*0270*/  LEA R6, R6, UR4, 0x2 ;  /* 0x0000000406067c11 */ /* 0x008fce000f8e10ff */
.L_x_67:
[----:B------:R-:W-:Y:S01]  /*0280*/  ISETP.GE.OR P0, PT, R7, UR6, P1 ;  /* 0x0000000607007c0c */ /* 0x000fe20008f06670 */
[----:B------:R-:W-:-:S12]  /*0290*/  HFMA2 R9, -RZ, RZ, 0, 0 ;  /* 0x00000000ff097431 */ /* 0x000fd800000001ff */
[----:B------:R-:W0:Y:S02]  /*02a0*/  @!P0 LDC.64 R4, c[0x0][0x380] ;  /* 0x0000e000ff048b82 */ /* 0x000e240000000a00 */
[----:B0-----:R-:W-:-:S05]  /*02b0*/  @!P0 IMAD.WIDE.U32 R4, R3, 0x4, R4 ;  /* 0x0000000403048825 */ /* 0x001fca00078e0004 */
[----:B------:R-:W3:Y:S01]  /*02c0*/  @!P0 LDG.E.CONSTANT R9, desc[UR8][R4.64] ;  /* 0x0000000804098981 */ /* 0x000ee2000c1e9900 */
[----:B------:R-:W-:Y:S01]  /*02d0*/  ISETP.GE.U32.AND P0, PT, R8, 0x300, PT ;  /* 0x000003000800780c */ /* 0x000fe20003f06070 */
[----:B--2---:R-:W-:Y:S01]  /*02e0*/  IMAD R3, R10, 0x10, R3 ;  /* 0x000000100a037824 */ /* 0x004fe200078e0203 */
[----:B------:R-:W-:Y:S02]  /*02f0*/  IADD3 R8, PT, PT, R8, 0x100, RZ ;  /* 0x0000010008087810 */ /* 0x000fe40007ffe0ff */
[----:B------:R-:W-:Y:S01]  /*0300*/  IADD3 R7, PT, PT, R7, 0x10, RZ ;  /* 0x0000001007077810 */ /* 0x000fe20007ffe0ff */
[----:B---3--:R0:W-:Y:S02]  /*0310*/  STS [R6], R9 ;  /* 0x0000000906007388 */ /* 0x0081e40000000800 */
[----:B0-----:R-:W-:-:S06]  /*0320*/  IADD3 R6, PT, PT, R6, 0x440, RZ ;  /* 0x0000044006067810 */ /* 0x001fcc0007ffe0ff */
[----:B------:R-:W-:Y:S05]  /*0330*/  @!P0 BRA `(.L_x_67) ;  /* 0xfffffffc00d08947 */ /* 0x000fea000383ffff */
[----:B------:R-:W-:Y:S05]  /*0340*/  BSYNC.RECONVERGENT B0 ;  /* 0x0000000000007941 */ /* 0x000fea0003800200 */
.L_x_66:
[----:B------:R-:W0:Y:S01]  /*0350*/  S2UR UR5, SR_CgaCtaId ;  /* 0x00000000000579c3 */ /* 0x000e220000008800 */
[----:B------:R-:W1:Y:S01]  /*0360*/  LDCU UR7, c[0x0][0x39c] ;  /* 0x00007380ff0777ac */ /* 0x000e620008000800 */
[----:B------:R-:W-:Y:S01]  /*0370*/  SHF.L.U32 R6, R0, 0x2, RZ ;  /* 0x0000000200067819 */ /* 0x000fe200000006ff */
[----:B------:R-:W-:Y:S01]  /*0380*/  BSSY.RECONVERGENT B0, `(.L_x_68) ;  /* 0x000001a000007945 */ /* 0x000fe20003800200 */
[----:B------:R-:W-:Y:S01]  /*0390*/  MOV R3, R0 ;  /* 0x0000000000037202 */ /* 0x000fe20000000f00 */
[----:B------:R-:W-:Y:S01]  /*03a0*/  UMOV UR4, 0x400 ;  /* 0x0000040000047882 */ /* 0x000fe20000000000 */
[----:B------:R-:W-:Y:S01]  /*03b0*/  LOP3.LUT R6, R6, 0xfc, RZ, 0xc0, !PT ;  /* 0x000000fc06067812 */ /* 0x000fe200078ec0ff */
[----:B------:R-:W-:Y:S01]  /*03c0*/  UIADD3 UR4, UPT, UPT, UR4, 0x1100, URZ ;  /* 0x0000110004047890 */ /* 0x000fe2000fffe0ff */
[----:B------:R-:W2:Y:S01]  /*03d0*/  LDC.64 R4, c[0x0][0x388] ;  /* 0x0000e200ff047b82 */ /* 0x000ea20000000a00 */
[----:B------:R-:W3:Y:S01]  /*03e0*/  LDCU UR6, c[0x0][0x3a0] ;  /* 0x00007400ff0677ac */ /* 0x000ee20008000800 */
[----:B------:R-:W4:Y:S01]  /*03f0*/  LDCU UR10, c[0x0][0x39c] ;  /* 0x00007380ff0a77ac */ /* 0x000f220008000800 */
[----:B-1----:R-:W-:Y:S01]  /*0400*/  ISETP.GE.AND P0, PT, R17, UR7, PT ;  /* 0x0000000711007c0c */ /* 0x002fe2000bf06270 */
[----:B0-----:R-:W-:-:S06]  /*0410*/  ULEA UR4, UR5, UR4, 0x18 ;  /* 0x0000000405047291 */ /* 0x001fcc000f8ec0ff */
[----:B---34-:R-:W-:-:S07]  /*0420*/  VIADD R8, R6, UR4 ;  /* 0x0000000406087c36 */ /* 0x018fce0008000000 */
.L_x_71:
        /* <DEDUP_REMOVED lines=8> */
[----:B--2---:R-:W-:-:S06]  /*04b0*/  IMAD.WIDE R6, R7, 0x4, R4 ;  /* 0x0000000407067825 */ /* 0x004fcc00078e0204 */
[----:B------:R0:W5:Y:S02]  /*04c0*/  LDG.E.CONSTANT R6, desc[UR8][R6.64] ;  /* 0x0000000806067981 */ /* 0x000164000c1e9900 */
.L_x_70:
[----:B------:R-:W-:Y:S05]  /*04d0*/  BSYNC.RECONVERGENT B1 ;  /* 0x0000000000017941 */ /* 0x000fea0003800200 */
.L_x_69:
[----:B-----5:R1:W-:Y:S01]  /*04e0*/  STS [R9], R6 ;  /* 0x0000000609007388 */ /* 0x0203e20000000800 */
[C---:B------:R-:W-:Y:S02]  /*04f0*/  ISETP.GE.U32.AND P1, PT, R3.reuse, 0x300, PT ;  /* 0x000003000300780c */ /* 0x040fe40003f26070 */
[----:B------:R-:W-:-:S11]  /*0500*/  IADD3 R3, PT, PT, R3, 0x100, RZ ;  /* 0x0000010003037810 */ /* 0x000fd60007ffe0ff */
[----:B-1----:R-:W-:Y:S05]  /*0510*/  @!P1 BRA `(.L_x_71) ;  /* 0xfffffffc00c49947 */ /* 0x002fea000383ffff */
[----:B------:R-:W-:Y:S05]  /*0520*/  BSYNC.RECONVERGENT B0 ;  /* 0x0000000000007941 */ /* 0x000fea0003800200 */
.L_x_68:
[----:B--2---:R-:W1:Y:S01]  /*0530*/  S2R R5, SR_CgaCtaId ;  /* 0x0000000000057919 */ /* 0x004e620000008800 */
[----:B------:R-:W-:Y:S01]  /*0540*/  MOV R4, 0x400 ;  /* 0x0000040000047802 */ /* 0x000fe20000000f00 */
[----:B------:R-:W-:Y:S01]  /*0550*/  IMAD.SHL.U32 R3, R0, 0x10, RZ ;  /* 0x0000001000037824 */ /* 0x000fe200078e00ff */
[----:B------:R-:W-:Y:S01]  /*0560*/  SHF.R.U32.HI R16, RZ, 0x4, R0 ;  /* 0x00000004ff107819 */ /* 0x000fe20000011600 */
[----:B------:R-:W-:Y:S01]  /*0570*/  BAR.SYNC.DEFER_BLOCKING 0x0 ;  /* 0x0000000000007b1d */ /* 0x000fe20000010000 */
        /* <DEDUP_REMOVED lines=98> */
[C---:B-1----:R-:W-:Y:S01]  /*0ba0*/  FFMA R13, R18.reuse, R13, R7 ;  /* 0x0000000d120d7223 */ /* 0x042fe20000000007 */
[----:B------:R-:W-:-:S02]  /*0bb0*/  FFMA R14, R18, R14, R19 ;  /* 0x0000000e120e7223 */ /* 0x000fc40000000013 */
[----:B------:R-:W1:Y:S01]  /*0bc0*/  LDS.64 R10, [R3+UR4+0xe40] ;  /* 0x000e4004030a7984 */ /* 0x000e620008000a00 */
[----:B------:R-:W-:-:S03]  /*0bd0*/  FFMA R15, R18, R15, R20 ;  /* 0x0000000f120f7223 */ /* 0x000fc60000000014 */
[----:B------:R-:W3:Y:S01]  /*0be0*/  LDS.128 R4, [R3+UR4+0xf40] ;  /* 0x000f400403047984 */ /* 0x000ee20008000c00 */
[----:B------:R-:W-:-:S04]  /*0bf0*/  UIADD3 UR4, UPT, UPT, UR6, 0xf, URZ ;  /* 0x0000000f06047890 */ /* 0x000fc8000fffe0ff */
[----:B------:R-:W-:Y:S01]  /*0c00*/  USHF.R.U32.HI UR4, URZ, 0x4, UR4 ;  /* 0x00000004ff047899 */ /* 0x000fe20008011604 */
[----:B------:R-:W-:Y:S05]  /*0c10*/  BAR.SYNC.DEFER_BLOCKING 0x0 ;  /* 0x0000000000007b1d */ /* 0x000fea0000010000 */
[----:B------:R-:W-:Y:S01]  /*0c20*/  ISETP.NE.AND P0, PT, R2, UR4, PT ;  /* 0x0000000402007c0c */ /* 0x000fe2000bf05270 */
        /* <DEDUP_REMOVED lines=8> */
[----:B------:R-:W-:Y:S02]  /*0cb0*/  FFMA R20, R27, R6, R11 ;  /* 0x000000061b147223 */ /* 0x000fe4000000000b */
[----:B------:R-:W-:Y:S05]  /*0cc0*/  @P0 BRA `(.L_x_72) ;  /* 0xfffffff4002c0947 */ /* 0x000fea000383ffff */
.L_x_65:
[----:B------:R-:W0:Y:S02]  /*0cd0*/  LDCU UR4, c[0x0][0x398] ;  /* 0x00007300ff0477ac */ /* 0x000e240008000800 */
[----:B0-----:R-:W-:-:S13]  /*0ce0*/  ISETP.GE.AND P0, PT, R25, UR4, PT ;  /* 0x0000000419007c0c */ /* 0x001fda000bf06270 */
[----:B------:R-:W-:Y:S05]  /*0cf0*/  @P0 EXIT ;  /* 0x000000000000094d */ /* 0x000fea0003800000 */
[----:B------:R-:W0:Y:S01]  /*0d00*/  LDCU UR5, c[0x0][0x3a8] ;  /* 0x00007500ff0577ac */ /* 0x000e220008000800 */
[----:B------:R-:W1:Y:S01]  /*0d10*/  LDCU UR4, c[0x0][0x3b0] ;  /* 0x00007600ff0477ac */ /* 0x000e620008000800 */
[----:B------:R-:W2:Y:S01]  /*0d20*/  LDCU UR10, c[0x0][0x39c] ;  /* 0x00007380ff0a77ac */ /* 0x000ea20008000800 */
[----:B0-----:R-:W-:Y:S02]  /*0d30*/  FSETP.NEU.AND P0, PT, RZ, UR5, PT ;  /* 0x00000005ff007c0b */ /* 0x001fe4000bf0d000 */
[C---:B-1----:R-:W-:Y:S01]  /*0d40*/  IADD3 R3, PT, PT, R25.reuse, -UR4, RZ ;  /* 0x8000000419037c10 */ /* 0x042fe2000fffe0ff */
[----:B--2---:R-:W-:-:S10]  /*0d50*/  IMAD R5, R25, UR10, RZ ;  /* 0x0000000a19057c24 */ /* 0x004fd4000f8e02ff */
[----:B------:R-:W-:Y:S05]  /*0d60*/  @!P0 BRA `(.L_x_73) ;  /* 0x0000000400308947 */ /* 0x000fea0003800000 */
[----:B------:R-:W-:Y:S01]  /*0d70*/  ISETP.GE.AND P0, PT, R24, UR10, PT ;  /* 0x0000000a18007c0c */ /* 0x000fe2000bf06270 */
[----:B------:R-:W-:-:S12]  /*0d80*/  BSSY.RECONVERGENT B0, `(.L_x_74) ;  /* 0x0000011000007945 */ /* 0x000fd80003800200 */
[----:B------:R-:W-:Y:S05]  /*0d90*/  @P0 BRA `(.L_x_75) ;  /* 0x00000000003c0947 */ /* 0x000fea0003800000 */
[----:B------:R-:W0:Y:S01]  /*0da0*/  LDC.64 R6, c[0x0][0x390] ;  /* 0x0000e400ff067b82 */ /* 0x000e220000000a00 */
[----:B------:R-:W1:Y:S01]  /*0db0*/  LDCU UR4, c[0x0][0x3ac] ;  /* 0x00007580ff0477ac */ /* 0x000e620008000800 */
[C---:B------:R-:W-:Y:S01]  /*0dc0*/  ISETP.GT.AND P0, PT, R24.reuse, R3, PT ;  /* 0x000000031800720c */ /* 0x040fe20003f04270 */
[----:B------:R-:W-:Y:S01]  /*0dd0*/  BSSY.RECONVERGENT B1, `(.L_x_76) ;  /* 0x000000a000017945 */ /* 0x000fe20003800200 */
[C---:B------:R-:W-:Y:S02]  /*0de0*/  IADD3 R9, PT, PT, R24.reuse, R5, RZ ;  /* 0x0000000518097210 */ /* 0x040fe40007ffe0ff */
[----:B------:R-:W-:-:S03]  /*0df0*/  ISETP.GT.U32.OR P0, PT, R24, R25, !P0 ;  /* 0x000000191800720c */ /* 0x000fc60004704470 */
[----:B0-----:R-:W-:-:S04]  /*0e00*/  IMAD.WIDE.U32 R6, R9, 0x4, R6 ;  /* 0x0000000409067825 */ /* 0x001fc800078e0006 */
[----:B-1----:R-:W-:-:S06]  /*0e10*/  IMAD.U32 R9, RZ, RZ, UR4 ;  /* 0x00000004ff097e24 */ /* 0x002fcc000f8e00ff */
[----:B------:R-:W-:Y:S05]  /*0e20*/  @P0 BRA `(.L_x_77) ;  /* 0x0000000000100947 */ /* 0x000fea0003800000 */
[----:B------:R-:W2:Y:S01]  /*0e30*/  LDG.E R0, desc[UR8][R6.64] ;  /* 0x0000000806007981 */ /* 0x000ea2000c1e1900 */
[----:B------:R-:W0:Y:S01]  /*0e40*/  LDCU UR4, c[0x0][0x3a4] ;  /* 0x00007480ff0477ac */ /* 0x000e220008000800 */
[----:B--2---:R-:W-:-:S04]  /*0e50*/  FMUL R0, R0, UR5 ;  /* 0x0000000500007c20 */ /* 0x004fc80008400000 */
[----:B0-----:R-:W-:-:S07]  /*0e60*/  FFMA R9, R15, UR4, R0 ;  /* 0x000000040f097c23 */ /* 0x001fce0008000000 */
.L_x_77:
[----:B------:R-:W-:Y:S05]  /*0e70*/  BSYNC.RECONVERGENT B1 ;  /* 0x0000000000017941 */ /* 0x000fea0003800200 */
.L_x_76:
[----:B------:R0:W-:Y:S02]  /*0e80*/  STG.E desc[UR8][R6.64], R9 ;  /* 0x0000000906007986 */ /* 0x0001e4000c101908 */
.L_x_75:
[----:B------:R-:W-:Y:S05]  /*0e90*/  BSYNC.RECONVERGENT B0 ;  /* 0x0000000000007941 */ /* 0x000fea0003800200 */
.L_x_74:
[----:B------:R-:W-:Y:S01]  /*0ea0*/  IADD3 R0, PT, PT, R24, 0x1, RZ ;  /* 0x0000000118007810 */ /* 0x000fe20007ffe0ff */
[----:B------:R-:W-:Y:S03]  /*0eb0*/  BSSY.RECONVERGENT B0, `(.L_x_78) ;  /* 0x0000014000007945 */ /* 0x000fe60003800200 */
[----:B------:R-:W-:-:S13]  /*0ec0*/  ISETP.GE.AND P0, PT, R0, UR10, PT ;  /* 0x0000000a00007c0c */ /* 0x000fda000bf06270 */
[----:B------:R-:W-:Y:S05]  /*0ed0*/  @P0 BRA `(.L_x_79) ;  /* 0x0000000000440947 */ /* 0x000fea0003800000 */
[----:B------:R-:W1:Y:S01]  /*0ee0*/  LDCU.64 UR6, c[0x0][0x390] ;  /* 0x00007200ff0677ac */ /* 0x000e620008000a00 */
[C---:B------:R-:W-:Y:S01]  /*0ef0*/  ISETP.GE.AND P0, PT, R24.reuse, R3, PT ;  /* 0x000000031800720c */ /* 0x040fe20003f06270 */
[----:B------:R-:W-:Y:S01]  /*0f00*/  BSSY.RECONVERGENT B1, `(.L_x_80) ;  /* 0x000000d000017945 */ /* 0x000fe20003800200 */
[C---:B------:R-:W-:Y:S01]  /*0f10*/  IADD3 R0, P1, PT, R24.reuse, R5, RZ ;  /* 0x0000000518007210 */ /* 0x040fe20007f3e0ff */
[----:B------:R-:W2:Y:S01]  /*0f20*/  LDCU UR4, c[0x0][0x3ac] ;  /* 0x00007580ff0477ac */ /* 0x000ea20008000800 */
[----:B------:R-:W-:Y:S02]  /*0f30*/  ISETP.GE.U32.OR P0, PT, R24, R25, !P0 ;  /* 0x000000191800720c */ /* 0x000fe40004706470 */
[----:B0-----:R-:W-:Y:S02]  /*0f40*/  IADD3.X R7, PT, PT, RZ, RZ, RZ, P1, !PT ;  /* 0x000000ffff077210 */ /* 0x001fe40000ffe4ff */
[----:B-1----:R-:W-:-:S04]  /*0f50*/  LEA R6, P1, R0, UR6, 0x2 ;  /* 0x0000000600067c11 */ /* 0x002fc8000f8210ff */
[----:B------:R-:W-:Y:S02]  /*0f60*/  LEA.HI.X R7, R0, UR7, R7, 0x2, P1 ;  /* 0x0000000700077c11 */ /* 0x000fe400088f1407 */
[----:B--2---:R-:W-:-:S03]  /*0f70*/  MOV R9, UR4 ;  /* 0x0000000400097c02 */ /* 0x004fc60008000f00 */
[----:B------:R-:W-:Y:S05]  /*0f80*/  @P0 BRA `(.L_x_81) ;  /* 0x0000000000100947 */ /* 0x000fea0003800000 */
[----:B------:R-:W2:Y:S01]  /*0f90*/  LDG.E R0, desc[UR8][R6.64+0x4] ;  /* 0x0000040806007981 */ /* 0x000ea2000c1e1900 */
[----:B------:R-:W0:Y:S01]  /*0fa0*/  LDCU UR4, c[0x0][0x3a4] ;  /* 0x00007480ff0477ac */ /* 0x000e220008000800 */
[----:B--2---:R-:W-:-:S04]  /*0fb0*/  FMUL R9, R0, UR5 ;  /* 0x0000000500097c20 */ /* 0x004fc80008400000 */
[----:B0-----:R-:W-:-:S07]  /*0fc0*/  FFMA R9, R14, UR4, R9 ;  /* 0x000000040e097c23 */ /* 0x001fce0008000009 */
.L_x_81:
[----:B------:R-:W-:Y:S05]  /*0fd0*/  BSYNC.RECONVERGENT B1 ;  /* 0x0000000000017941 */ /* 0x000fea0003800200 */
.L_x_80:
[----:B------:R1:W-:Y:S02]  /*0fe0*/  STG.E desc[UR8][R6.64+0x4], R9 ;  /* 0x0000040906007986 */ /* 0x0003e4000c101908 */
.L_x_79:
[----:B------:R-:W-:Y:S05]  /*0ff0*/  BSYNC.RECONVERGENT B0 ;  /* 0x0000000000007941 */ /* 0x000fea0003800200 */
.L_x_78:
[C---:B------:R-:W-:Y:S01]  /*1000*/  VIADD R0, R24.reuse, 0x2 ;  /* 0x0000000218007836 */ /* 0x040fe20000000000 */
[----:B------:R-:W-:Y:S01]  /*1010*/  IADD3 R2, PT, PT, R24, 0x3, RZ ;  /* 0x0000000318027810 */ /* 0x000fe20007ffe0ff */
[----:B------:R-:W-:Y:S03]  /*1020*/  BSSY.RECONVERGENT B0, `(.L_x_82) ;  /* 0x0000012000007945 */ /* 0x000fe60003800200 */
[----:B------:R-:W-:Y:S02]  /*1030*/  ISETP.GE.AND P0, PT, R0, UR10, PT ;  /* 0x0000000a00007c0c */ /* 0x000fe4000bf06270 */
[----:B------:R-:W-:-:S11]  /*1040*/  ISETP.GE.AND P1, PT, R2, UR10, PT ;  /* 0x0000000a02007c0c */ /* 0x000fd6000bf26270 */
[----:B------:R-:W-:Y:S05]  /*1050*/  @P0 BRA `(.L_x_83) ;  /* 0x0000000000380947 */ /* 0x000fea0003800000 */
[----:B------:R-:W2:Y:S01]  /*1060*/  LDCU.64 UR6, c[0x0][0x390] ;  /* 0x00007200ff0677ac */ /* 0x000ea20008000a00 */
[----:B------:R-:W-:Y:S02]  /*1070*/  ISETP.GT.AND P0, PT, R0, R3, PT ;  /* 0x000000030000720c */ /* 0x000fe40003f04270 */
[----:B------:R-:W-:Y:S02]  /*1080*/  IADD3 R4, P2, PT, R24, R5, RZ ;  /* 0x0000000518047210 */ /* 0x000fe40007f5e0ff */
[----:B------:R-:W-:Y:S02]  /*1090*/  ISETP.GT.U32.OR P0, PT, R0, R25, !P0 ;  /* 0x000000190000720c */ /* 0x000fe40004704470 */
[----:B01----:R-:W-:Y:S02]  /*10a0*/  IADD3.X R7, PT, PT, RZ, RZ, RZ, P2, !PT ;  /* 0x000000ffff077210 */ /* 0x003fe400017fe4ff */
[----:B--2---:R-:W-:-:S04]  /*10b0*/  LEA R6, P2, R4, UR6, 0x2 ;  /* 0x0000000604067c11 */ /* 0x004fc8000f8410ff */
[----:B------:R-:W-:-:S05]  /*10c0*/  LEA.HI.X R7, R4, UR7, R7, 0x2, P2 ;  /* 0x0000000704077c11 */ /* 0x000fca00090f1407 */
[----:B------:R-:W0:Y:S01]  /*10d0*/  @!P0 LDC R4, c[0x0][0x3a4] ;  /* 0x0000e900ff048b82 */ /* 0x000e220000000800 */
[----:B------:R-:W2:Y:S01]  /*10e0*/  @!P0 LDG.E R0, desc[UR8][R6.64+0x8] ;  /* 0x0000080806008981 */ /* 0x000ea2000c1e1900 */
[----:B------:R-:W1:Y:S02]  /*10f0*/  LDCU UR4, c[0x0][0x3ac] ;  /* 0x00007580ff0477ac */ /* 0x000e640008000800 */
[----:B-1----:R-:W-:Y:S01]  /*1100*/  MOV R9, UR4 ;  /* 0x0000000400097c02 */ /* 0x002fe20008000f00 */
[----:B--2---:R-:W-:-:S04]  /*1110*/  @!P0 FMUL R0, R0, UR5 ;  /* 0x0000000500008c20 */ /* 0x004fc80008400000 */
[----:B0-----:R-:W-:-:S05]  /*1120*/  @!P0 FFMA R9, R19, R4, R0 ;  /* 0x0000000413098223 */ /* 0x001fca0000000000 */
[----:B------:R2:W-:Y:S02]  /*1130*/  STG.E desc[UR8][R6.64+0x8], R9 ;  /* 0x0000080906007986 */ /* 0x0005e4000c101908 */
.L_x_83:
[----:B------:R-:W-:Y:S05]  /*1140*/  BSYNC.RECONVERGENT B0 ;  /* 0x0000000000007941 */ /* 0x000fea0003800200 */
.L_x_82:
[----:B------:R-:W-:Y:S05]  /*1150*/  @P1 EXIT ;  /* 0x000000000000194d */ /* 0x000fea0003800000 */
[----:B------:R-:W3:Y:S01]  /*1160*/  LDCU.64 UR6, c[0x0][0x390] ;  /* 0x00007200ff0677ac */ /* 0x000ee20008000a00 */
[----:B------:R-:W-:Y:S02]  /*1170*/  ISETP.GT.AND P0, PT, R2, R3, PT ;  /* 0x000000030200720c */ /* 0x000fe40003f04270 */
[----:B------:R-:W-:Y:S02]  /*1180*/  IADD3 R5, P1, PT, R24, R5, RZ ;  /* 0x0000000518057210 */ /* 0x000fe40007f3e0ff */
[----:B------:R-:W-:Y:S02]  /*1190*/  ISETP.GT.U32.OR P0, PT, R2, R25, !P0 ;  /* 0x000000190200720c */ /* 0x000fe40004704470 */
[----:B------:R-:W-:Y:S02]  /*11a0*/  IADD3.X R0, PT, PT, RZ, RZ, RZ, P1, !PT ;  /* 0x000000ffff007210 */ /* 0x000fe40000ffe4ff */
[----:B---3--:R-:W-:-:S09]  /*11b0*/  LEA R2, P1, R5, UR6, 0x2 ;  /* 0x0000000605027c11 */ /* 0x008fd2000f8210ff */
[----:B------:R-:W3:Y:S01]  /*11c0*/  @!P0 LDC R4, c[0x0][0x3a4] ;  /* 0x0000e900ff048b82 */ /* 0x000ee20000000800 */
[----:B------:R-:W-:-:S05]  /*11d0*/  LEA.HI.X R3, R5, UR7, R0, 0x2, P1 ;  /* 0x0000000705037c11 */ /* 0x000fca00088f1400 */
[----:B------:R-:W4:Y:S02]  /*11e0*/  @!P0 LDG.E R0, desc[UR8][R2.64+0xc] ;  /* 0x00000c0802008981 */ /* 0x000f24000c1e1900 */
[----:B----4-:R-:W-:-:S04]  /*11f0*/  @!P0 FMUL R5, R0, UR5 ;  /* 0x0000000500058c20 */ /* 0x010fc80008400000 */
[----:B---3--:R-:W-:-:S05]  /*1200*/  @!P0 FFMA R22, R20, R4, R5 ;  /* 0x0000000414168223 */ /* 0x008fca0000000005 */
[----:B------:R-:W-:Y:S01]  /*1210*/  STG.E desc[UR8][R2.64+0xc], R22 ;  /* 0x00000c1602007986 */ /* 0x000fe2000c101908 */
[----:B------:R-:W-:Y:S05]  /*1220*/  EXIT ;  /* 0x000000000000794d */ /* 0x000fea0003800000 */
.L_x_73:
[C---:B------:R-:W-:Y:S01]  /*1230*/  VIADD R0, R24.reuse, 0x1 ;  /* 0x0000000118007836 */ /* 0x040fe20000000000 */
[C---:B------:R-:W-:Y:S01]  /*1240*/  IADD3 R2, PT, PT, R24.reuse, 0x2, RZ ;  /* 0x0000000218027810 */ /* 0x040fe20007ffe0ff */
[----:B------:R-:W-:Y:S01]  /*1250*/  BSSY.RECONVERGENT B0, `(.L_x_84) ;  /* 0x0000011000007945 */ /* 0x000fe20003800200 */
[----:B------:R-:W-:Y:S02]  /*1260*/  ISETP.GE.AND P2, PT, R24, UR10, PT ;  /* 0x0000000a18007c0c */ /* 0x000fe4000bf46270 */
[----:B------:R-:W-:Y:S02]  /*1270*/  ISETP.GE.AND P0, PT, R0, UR10, PT ;  /* 0x0000000a00007c0c */ /* 0x000fe4000bf06270 */
[----:B------:R-:W-:-:S11]  /*1280*/  ISETP.GE.AND P1, PT, R2, UR10, PT ;  /* 0x0000000a02007c0c */ /* 0x000fd6000bf26270 */
[----:B------:R-:W0:Y:S08]  /*1290*/  @!P0 LDC R11, c[0x0][0x3a4] ;  /* 0x0000e900ff0b8b82 */ /* 0x000e300000000800 */
[----:B------:R-:W1:Y:S01]  /*12a0*/  @!P1 LDC R4, c[0x0][0x3a4] ;  /* 0x0000e900ff049b82 */ /* 0x000e620000000800 */
[----:B------:R-:W-:Y:S05]  /*12b0*/  @P2 BRA `(.L_x_85) ;  /* 0x0000000000282947 */ /* 0x000fea0003800000 */
[----:B------:R-:W2:Y:S01]  /*12c0*/  LDC.64 R6, c[0x0][0x390] ;  /* 0x0000e400ff067b82 */ /* 0x000ea20000000a00 */
[----:B------:R-:W3:Y:S01]  /*12d0*/  LDCU UR4, c[0x0][0x3a4] ;  /* 0x00007480ff0477ac */ /* 0x000ee20008000800 */
[C---:B------:R-:W-:Y:S02]  /*12e0*/  ISETP.GT.U32.AND P2, PT, R24.reuse, R25, PT ;  /* 0x000000191800720c */ /* 0x040fe40003f44070 */
[C---:B------:R-:W-:Y:S02]  /*12f0*/  IADD3 R9, PT, PT, R24.reuse, R5, RZ ;  /* 0x0000000518097210 */ /* 0x040fe40007ffe0ff */
[----:B------:R-:W-:Y:S02]  /*1300*/  ISETP.GT.AND P3, PT, R24, R3, PT ;  /* 0x000000031800720c */ /* 0x000fe40003f64270 */
[----:B------:R-:W4:Y:S01]  /*1310*/  LDC R0, c[0x0][0x3ac] ;  /* 0x0000eb00ff007b82 */ /* 0x000f220000000800 */
[----:B---3--:R-:W-:Y:S01]  /*1320*/  FMUL R15, R15, UR4 ;  /* 0x000000040f0f7c20 */ /* 0x008fe20008400000 */
[----:B--2---:R-:W-:-:S05]  /*1330*/  IMAD.WIDE.U32 R6, R9, 0x4, R6 ;  /* 0x0000000409067825 */ /* 0x004fca00078e0006 */
[----:B----4-:R-:W-:-:S05]  /*1340*/  @!P2 FSEL R0, R15, R0, P3 ;  /* 0x000000000f00a208 */ /* 0x010fca0001800000 */
[----:B------:R2:W-:Y:S02]  /*1350*/  STG.E desc[UR8][R6.64], R0 ;  /* 0x0000000006007986 */ /* 0x0005e4000c101908 */
.L_x_85:
[----:B------:R-:W-:Y:S05]  /*1360*/  BSYNC.RECONVERGENT B0 ;  /* 0x0000000000007941 */ /* 0x000fea0003800200 */
.L_x_84:
[----:B--2---:R-:W2:Y:S01]  /*1370*/  @!P0 LDC R7, c[0x0][0x3ac] ;  /* 0x0000eb00ff078b82 */ /* 0x004ea20000000800 */
[----:B------:R-:W3:Y:S01]  /*1380*/  LDCU.64 UR4, c[0x0][0x390] ;  /* 0x00007200ff0477ac */ /* 0x000ee20008000a00 */
[----:B------:R-:W-:Y:S01]  /*1390*/  ISETP.GE.U32.OR P3, PT, R24, R25, P0 ;  /* 0x000000191800720c */ /* 0x000fe20000766470 */
[----:B0-----:R-:W-:Y:S01]  /*13a0*/  @!P0 FMUL R14, R14, R11 ;  /* 0x0000000b0e0e8220 */ /* 0x001fe20000400000 */
[----:B------:R-:W-:Y:S01]  /*13b0*/  ISETP.GT.U32.OR P2, PT, R2, R25, P1 ;  /* 0x000000190200720c */ /* 0x000fe20000f44470 */
[----:B-1----:R-:W-:Y:S01]  /*13c0*/  @!P1 FMUL R19, R19, R4 ;  /* 0x0000000413139220 */ /* 0x002fe20000400000 */
[C---:B------:R-:W-:Y:S02]  /*13d0*/  IADD3 R5, P4, PT, R24.reuse, R5, RZ ;  /* 0x0000000518057210 */ /* 0x040fe40007f9e0ff */
[----:B------:R-:W0:Y:S01]  /*13e0*/  @!P1 LDC R6, c[0x0][0x3ac] ;  /* 0x0000eb00ff069b82 */ /* 0x000e220000000800 */
[C---:B------:R-:W-:Y:S02]  /*13f0*/  @!P0 ISETP.GE.AND P6, PT, R24.reuse, R3, PT ;  /* 0x000000031800820c */ /* 0x040fe40003fc6270 */
[----:B------:R-:W-:-:S02]  /*1400*/  IADD3 R24, PT, PT, R24, 0x3, RZ ;  /* 0x0000000318187810 */ /* 0x000fc40007ffe0ff */
[----:B------:R-:W-:Y:S02]  /*1410*/  IADD3.X R0, PT, PT, RZ, RZ, RZ, P4, !PT ;  /* 0x000000ffff007210 */ /* 0x000fe400027fe4ff */
[----:B------:R-:W-:Y:S02]  /*1420*/  @!P1 ISETP.GT.AND P4, PT, R2, R3, PT ;  /* 0x000000030200920c */ /* 0x000fe40003f84270 */
[----:B---3--:R-:W-:-:S04]  /*1430*/  LEA R4, P5, R5, UR4, 0x2 ;  /* 0x0000000405047c11 */ /* 0x008fc8000f8a10ff */
[----:B------:R-:W-:Y:S02]  /*1440*/  LEA.HI.X R5, R5, UR5, R0, 0x2, P5 ;  /* 0x0000000505057c11 */ /* 0x000fe4000a8f1400 */
[----:B--2---:R-:W-:Y:S02]  /*1450*/  @!P3 FSEL R7, R14, R7, P6 ;  /* 0x000000070e07b208 */ /* 0x004fe40003000000 */
[----:B------:R-:W-:-:S03]  /*1460*/  ISETP.GE.AND P3, PT, R24, UR10, PT ;  /* 0x0000000a18007c0c */ /* 0x000fc6000bf66270 */
[----:B------:R1:W-:Y:S01]  /*1470*/  @!P0 STG.E desc[UR8][R4.64+0x4], R7 ;  /* 0x0000040704008986 */ /* 0x0003e2000c101908 */
[----:B0-----:R-:W-:-:S05]  /*1480*/  @!P2 FSEL R6, R19, R6, P4 ;  /* 0x000000061306a208 */ /* 0x001fca0002000000 */
[----:B------:R1:W-:Y:S04]  /*1490*/  @!P1 STG.E desc[UR8][R4.64+0x8], R6 ;  /* 0x0000080604009986 */ /* 0x0003e8000c101908 */
[----:B------:R-:W-:Y:S05]  /*14a0*/  @P3 EXIT ;  /* 0x000000000000394d */ /* 0x000fea0003800000 */
[----:B-1----:R-:W0:Y:S01]  /*14b0*/  LDC R7, c[0x0][0x3ac] ;  /* 0x0000eb00ff077b82 */ /* 0x002e220000000800 */
[----:B------:R-:W1:Y:S01]  /*14c0*/  LDCU UR4, c[0x0][0x3a4] ;  /* 0x00007480ff0477ac */ /* 0x000e620008000800 */
[C---:B------:R-:W-:Y:S02]  /*14d0*/  ISETP.GT.U32.AND P0, PT, R24.reuse, R25, PT ;  /* 0x000000191800720c */ /* 0x040fe40003f04070 */
[----:B------:R-:W-:Y:S01]  /*14e0*/  ISETP.GT.AND P1, PT, R24, R3, PT ;  /* 0x000000031800720c */ /* 0x000fe20003f24270 */
[----:B-1----:R-:W-:-:S10]  /*14f0*/  FMUL R20, R20, UR4 ;  /* 0x0000000414147c20 */ /* 0x002fd40008400000 */
[----:B0-----:R-:W-:-:S05]  /*1500*/  @!P0 FSEL R7, R20, R7, P1 ;  /* 0x0000000714078208 */ /* 0x001fca0000800000 */
[----:B------:R-:W-:Y:S01]  /*1510*/  STG.E desc[UR8][R4.64+0xc], R7 ;  /* 0x00000c0704007986 */ /* 0x000fe2000c101908 */
[----:B------:R-:W-:Y:S05]  /*1520*/  EXIT ;  /* 0x000000000000794d */ /* 0x000fea0003800000 */
.L_x_86:
        /* <DEDUP_REMOVED lines=13> */
.L_x_112:


//--------------------- .text.steel_gemm_causal_mask_kernel --------------------------
	.section	.text.steel_gemm_causal_mask_kernel,"ax",@progbits
	.align	128
        .global         steel_gemm_causal_mask_kernel
        .type           steel_gemm_causal_mask_kernel,@function
        .size           steel_gemm_causal_mask_kernel,(.L_x_113 - steel_gemm_causal_mask_kernel)
        .other          steel_gemm_causal_mask_kernel,@"STO_CUDA_ENTRY STV_DEFAULT"
steel_gemm_causal_mask_kernel:
.text.steel_gemm_causal_mask_kernel:
        /* <DEDUP_REMOVED lines=11> */
[----:B----4-:R-:W-:Y:S01]  /*00b0*/  MOV R22, UR6 ;  /* 0x0000000600167c02 */ /* 0x010fe20008000f00 */
        /* <DEDUP_REMOVED lines=12> */
.L_x_94:
        /* <DEDUP_REMOVED lines=16> */
.L_x_89:
        /* <DEDUP_REMOVED lines=13> */
.L_x_88:
        /* <DEDUP_REMOVED lines=13> */
[----:B---34-:R-:W-:-:S07]  /*0420*/  IADD3 R8, PT, PT, R6, UR4, RZ ;  /* 0x0000000406087c10 */ /* 0x018fce000fffe0ff */
.L_x_93:
[----:B------:R-:W-:Y:S01]  /*0430*/  SHF.R.U32.HI R9, RZ, 0x6, R3 ;  /* 0x00000006ff097819 */ /* 0x000fe20000011603 */
[----:B------:R-:W-:Y:S01]  /*0440*/  BSSY.RECONVERGENT B1, `(.L_x_91) ;  /* 0x0000009000017945 */ /* 0x000fe20003800200 */
[----:B------:R-:W-:Y:S02]  /*0450*/  IMAD.MOV.U32 R6, RZ, RZ, RZ ;  /* 0x000000ffff067224 */ /* 0x000fe400078e00ff */
[----:B------:R-:W-:Y:S01]  /*0460*/  LEA R10, R2, R9, 0x4 ;  /* 0x00000009020a7211 */ /* 0x000fe200078e20ff */
[----:B------:R-:W-:-:S03]  /*0470*/  IMAD R9, R9, 0x104, R8 ;  /* 0x0000010409097824 */ /* 0x000fc600078e0208 */
[----:B------:R-:W-:-:S13]  /*0480*/  ISETP.GE.OR P1, PT, R10, UR6, P0 ;  /* 0x000000060a007c0c */ /* 0x000fda0008726670 */
[----:B0-----:R-:W-:Y:S05]  /*0490*/  @P1 BRA `(.L_x_92) ;  /* 0x00000000000c1947 */ /* 0x001fea0003800000 */
[----:B------:R-:W-:-:S04]  /*04a0*/  IMAD R7, R10, UR10, R17 ;  /* 0x0000000a0a077c24 */ /* 0x000fc8000f8e0211 */
[----:B--2---:R-:W-:-:S06]  /*04b0*/  IMAD.WIDE R6, R7, 0x4, R4 ;  /* 0x0000000407067825 */ /* 0x004fcc00078e0204 */
[----:B------:R0:W5:Y:S02]  /*04c0*/  LDG.E.CONSTANT R6, desc[UR8][R6.64] ;  /* 0x0000000806067981 */ /* 0x000164000c1e9900 */
.L_x_92:
[----:B------:R-:W-:Y:S05]  /*04d0*/  BSYNC.RECONVERGENT B1 ;  /* 0x0000000000017941 */ /* 0x000fea0003800200 */
.L_x_91:
[----:B-----5:R1:W-:Y:S01]  /*04e0*/  STS [R9], R6 ;  /* 0x0000000609007388 */ /* 0x0203e20000000800 */
[C---:B------:R-:W-:Y:S02]  /*04f0*/  ISETP.GE.U32.AND P1, PT, R3.reuse, 0x300, PT ;  /* 0x000003000300780c */ /* 0x040fe40003f26070 */
[----:B------:R-:W-:-:S11]  /*0500*/  IADD3 R3, PT, PT, R3, 0x100, RZ ;  /* 0x0000010003037810 */ /* 0x000fd60007ffe0ff */
[----:B-1----:R-:W-:Y:S05]  /*0510*/  @!P1 BRA `(.L_x_93) ;  /* 0xfffffffc00c49947 */ /* 0x002fea000383ffff */
[----:B------:R-:W-:Y:S05]  /*0520*/  BSYNC.RECONVERGENT B0 ;  /* 0x0000000000007941 */ /* 0x000fea0003800200 */
.L_x_90:
[----:B--2---:R-:W1:Y:S01]  /*0530*/  S2R R5, SR_CgaCtaId ;  /* 0x0000000000057919 */ /* 0x004e620000008800 */
        /* <DEDUP_REMOVED lines=121> */
.L_x_87:
[----:B------:R-:W0:Y:S02]  /*0cd0*/  LDCU UR4, c[0x0][0x398] ;  /* 0x00007300ff0477ac */ /* 0x000e240008000800 */
[----:B0-----:R-:W-:-:S13]  /*0ce0*/  ISETP.GE.AND P0, PT, R26, UR4, PT ;  /* 0x000000041a007c0c */ /* 0x001fda000bf06270 */
[----:B------:R-:W-:Y:S05]  /*0cf0*/  @P0 EXIT ;  /* 0x000000000000094d */ /* 0x000fea0003800000 */
[----:B------:R-:W0:Y:S01]  /*0d00*/  LDCU UR5, c[0x0][0x3a8] ;  /* 0x00007500ff0577ac */ /* 0x000e220008000800 */
[----:B------:R-:W1:Y:S01]  /*0d10*/  LDCU UR4, c[0x0][0x3b0] ;  /* 0x00007600ff0477ac */ /* 0x000e620008000800 */
[----:B------:R-:W2:Y:S01]  /*0d20*/  LDCU UR10, c[0x0][0x39c] ;  /* 0x00007380ff0a77ac */ /* 0x000ea20008000800 */
[----:B0-----:R-:W-:Y:S02]  /*0d30*/  FSETP.NEU.AND P0, PT, RZ, UR5, PT ;  /* 0x00000005ff007c0b */ /* 0x001fe4000bf0d000 */
[C---:B-1----:R-:W-:Y:S01]  /*0d40*/  IADD3 R3, PT, PT, R26.reuse, UR4, RZ ;  /* 0x000000041a037c10 */ /* 0x042fe2000fffe0ff */
        /* <DEDUP_REMOVED lines=9> */
[----:B------:R-:W-:-:S05]  /*0de0*/  IADD3 R9, PT, PT, R24, R5, RZ ;  /* 0x0000000518097210 */ /* 0x000fca0007ffe0ff */
[----:B0-----:R-:W-:Y:S01]  /*0df0*/  IMAD.WIDE.U32 R6, R9, 0x4, R6 ;  /* 0x0000000409067825 */ /* 0x001fe200078e0006 */
[----:B-1----:R-:W-:-:S05]  /*0e00*/  MOV R9, UR4 ;  /* 0x0000000400097c02 */ /* 0x002fca0008000f00 */
[----:B------:R-:W-:Y:S05]  /*0e10*/  @P0 BRA `(.L_x_99) ;  /* 0x0000000000100947 */ /* 0x000fea0003800000 */
[----:B------:R-:W2:Y:S01]  /*0e20*/  LDG.E R0, desc[UR8][R6.64] ;  /* 0x0000000806007981 */ /* 0x000ea2000c1e1900 */
[----:B------:R-:W0:Y:S01]  /*0e30*/  LDCU UR4, c[0x0][0x3a4] ;  /* 0x00007480ff0477ac */ /* 0x000e220008000800 */
[----:B--2---:R-:W-:-:S04]  /*0e40*/  FMUL R0, R0, UR5 ;  /* 0x0000000500007c20 */ /* 0x004fc80008400000 */
[----:B0-----:R-:W-:-:S07]  /*0e50*/  FFMA R9, R15, UR4, R0 ;  /* 0x000000040f097c23 */ /* 0x001fce0008000000 */
.L_x_99:
[----:B------:R-:W-:Y:S05]  /*0e60*/  BSYNC.RECONVERGENT B1 ;  /* 0x0000000000017941 */ /* 0x000fea0003800200 */
.L_x_98:
[----:B------:R0:W-:Y:S02]  /*0e70*/  STG.E desc[UR8][R6.64], R9 ;  /* 0x0000000906007986 */ /* 0x0001e4000c101908 */
.L_x_97:
[----:B------:R-:W-:Y:S05]  /*0e80*/  BSYNC.RECONVERGENT B0 ;  /* 0x0000000000007941 */ /* 0x000fea0003800200 */
.L_x_96:
[----:B------:R-:W-:Y:S01]  /*0e90*/  IADD3 R0, PT, PT, R24, 0x1, RZ ;  /* 0x0000000118007810 */ /* 0x000fe20007ffe0ff */
[----:B------:R-:W-:Y:S03]  /*0ea0*/  BSSY.RECONVERGENT B0, `(.L_x_100) ;  /* 0x0000013000007945 */ /* 0x000fe60003800200 */
[----:B------:R-:W-:-:S13]  /*0eb0*/  ISETP.GE.AND P0, PT, R0, UR10, PT ;  /* 0x0000000a00007c0c */ /* 0x000fda000bf06270 */
[----:B------:R-:W-:Y:S05]  /*0ec0*/  @P0 BRA `(.L_x_101) ;  /* 0x0000000000400947 */ /* 0x000fea0003800000 */
[----:B------:R-:W1:Y:S01]  /*0ed0*/  LDCU.64 UR6, c[0x0][0x390] ;  /* 0x00007200ff0677ac */ /* 0x000e620008000a00 */
[C---:B------:R-:W-:Y:S01]  /*0ee0*/  IADD3 R0, P0, PT, R24.reuse, R5, RZ ;  /* 0x0000000518007210 */ /* 0x040fe20007f1e0ff */
[----:B------:R-:W-:Y:S01]  /*0ef0*/  BSSY.RECONVERGENT B1, `(.L_x_102) ;  /* 0x000000c000017945 */ /* 0x000fe20003800200 */
[----:B------:R-:W2:Y:S02]  /*0f00*/  LDCU UR4, c[0x0][0x3ac] ;  /* 0x00007580ff0477ac */ /* 0x000ea40008000800 */
[----:B0-----:R-:W-:Y:S02]  /*0f10*/  IADD3.X R7, PT, PT, RZ, RZ, RZ, P0, !PT ;  /* 0x000000ffff077210 */ /* 0x001fe400007fe4ff */
[----:B------:R-:W-:Y:S02]  /*0f20*/  ISETP.GE.AND P0, PT, R24, R3, PT ;  /* 0x000000031800720c */ /* 0x000fe40003f06270 */
[----:B-1----:R-:W-:-:S04]  /*0f30*/  LEA R6, P1, R0, UR6, 0x2 ;  /* 0x0000000600067c11 */ /* 0x002fc8000f8210ff */
[----:B------:R-:W-:Y:S02]  /*0f40*/  LEA.HI.X R7, R0, UR7, R7, 0x2, P1 ;  /* 0x0000000700077c11 */ /* 0x000fe400088f1407 */
[----:B--2---:R-:W-:-:S05]  /*0f50*/  MOV R9, UR4 ;  /* 0x0000000400097c02 */ /* 0x004fca0008000f00 */
[----:B------:R-:W-:Y:S05]  /*0f60*/  @P0 BRA `(.L_x_103) ;  /* 0x0000000000100947 */ /* 0x000fea0003800000 */
[----:B------:R-:W2:Y:S01]  /*0f70*/  LDG.E R0, desc[UR8][R6.64+0x4] ;  /* 0x0000040806007981 */ /* 0x000ea2000c1e1900 */
[----:B------:R-:W0:Y:S01]  /*0f80*/  LDCU UR4, c[0x0][0x3a4] ;  /* 0x00007480ff0477ac */ /* 0x000e220008000800 */
[----:B--2---:R-:W-:-:S04]  /*0f90*/  FMUL R9, R0, UR5 ;  /* 0x0000000500097c20 */ /* 0x004fc80008400000 */
[----:B0-----:R-:W-:-:S07]  /*0fa0*/  FFMA R9, R14, UR4, R9 ;  /* 0x000000040e097c23 */ /* 0x001fce0008000009 */
.L_x_103:
[----:B------:R-:W-:Y:S05]  /*0fb0*/  BSYNC.RECONVERGENT B1 ;  /* 0x0000000000017941 */ /* 0x000fea0003800200 */
.L_x_102:
[----:B------:R1:W-:Y:S02]  /*0fc0*/  STG.E desc[UR8][R6.64+0x4], R9 ;  /* 0x0000040906007986 */ /* 0x0003e4000c101908 */
.L_x_101:
[----:B------:R-:W-:Y:S05]  /*0fd0*/  BSYNC.RECONVERGENT B0 ;  /* 0x0000000000007941 */ /* 0x000fea0003800200 */
.L_x_100:
[C---:B------:R-:W-:Y:S01]  /*0fe0*/  VIADD R0, R24.reuse, 0x2 ;  /* 0x0000000218007836 */ /* 0x040fe20000000000 */
[----:B------:R-:W-:Y:S01]  /*0ff0*/  IADD3 R2, PT, PT, R24, 0x3, RZ ;  /* 0x0000000318027810 */ /* 0x000fe20007ffe0ff */
[----:B------:R-:W-:Y:S03]  /*1000*/  BSSY.RECONVERGENT B0, `(.L_x_104) ;  /* 0x0000011000007945 */ /* 0x000fe60003800200 */
[----:B------:R-:W-:Y:S02]  /*1010*/  ISETP.GE.AND P0, PT, R0, UR10, PT ;  /* 0x0000000a00007c0c */ /* 0x000fe4000bf06270 */
[----:B------:R-:W-:-:S11]  /*1020*/  ISETP.GE.AND P1, PT, R2, UR10, PT ;  /* 0x0000000a02007c0c */ /* 0x000fd6000bf26270 */
[----:B------:R-:W-:Y:S05]  /*1030*/  @P0 BRA `(.L_x_105) ;  /* 0x0000000000340947 */ /* 0x000fea0003800000 */
[----:B------:R-:W2:Y:S01]  /*1040*/  LDCU.64 UR6, c[0x0][0x390] ;  /* 0x00007200ff0677ac */ /* 0x000ea20008000a00 */
[----:B------:R-:W-:Y:S02]  /*1050*/  IADD3 R4, P2, PT, R24, R5, RZ ;  /* 0x0000000518047210 */ /* 0x000fe40007f5e0ff */
[----:B------:R-:W-:Y:S02]  /*1060*/  ISETP.GT.AND P0, PT, R0, R3, PT ;  /* 0x000000030000720c */ /* 0x000fe40003f04270 */
        /* <DEDUP_REMOVED lines=10> */
.L_x_105:
[----:B------:R-:W-:Y:S05]  /*1110*/  BSYNC.RECONVERGENT B0 ;  /* 0x0000000000007941 */ /* 0x000fea0003800200 */
.L_x_104:
[----:B------:R-:W-:Y:S05]  /*1120*/  @P1 EXIT ;  /* 0x000000000000194d */ /* 0x000fea0003800000 */
[----:B------:R-:W3:Y:S01]  /*1130*/  LDCU.64 UR6, c[0x0][0x390] ;  /* 0x00007200ff0677ac */ /* 0x000ee20008000a00 */
[----:B------:R-:W-:Y:S02]  /*1140*/  IADD3 R5, P1, PT, R24, R5, RZ ;  /* 0x0000000518057210 */ /* 0x000fe40007f3e0ff */
[----:B------:R-:W-:Y:S02]  /*1150*/  ISETP.GT.AND P0, PT, R2, R3, PT ;  /* 0x000000030200720c */ /* 0x000fe40003f04270 */
[----:B------:R-:W-:-:S11]  /*1160*/  IADD3.X R0, PT, PT, RZ, RZ, RZ, P1, !PT ;  /* 0x000000ffff007210 */ /* 0x000fd60000ffe4ff */
[----:B------:R-:W4:Y:S01]  /*1170*/  @!P0 LDC R4, c[0x0][0x3a4] ;  /* 0x0000e900ff048b82 */ /* 0x000f220000000800 */
[----:B---3--:R-:W-:-:S04]  /*1180*/  LEA R2, P1, R5, UR6, 0x2 ;  /* 0x0000000605027c11 */ /* 0x008fc8000f8210ff */
[----:B------:R-:W-:-:S05]  /*1190*/  LEA.HI.X R3, R5, UR7, R0, 0x2, P1 ;  /* 0x0000000705037c11 */ /* 0x000fca00088f1400 */
[----:B------:R-:W3:Y:S02]  /*11a0*/  @!P0 LDG.E R0, desc[UR8][R2.64+0xc] ;  /* 0x00000c0802008981 */ /* 0x000ee4000c1e1900 */
[----:B---3--:R-:W-:-:S04]  /*11b0*/  @!P0 FMUL R5, R0, UR5 ;  /* 0x0000000500058c20 */ /* 0x008fc80008400000 */
[----:B----4-:R-:W-:-:S05]  /*11c0*/  @!P0 FFMA R22, R20, R4, R5 ;  /* 0x0000000414168223 */ /* 0x010fca0000000005 */
[----:B------:R-:W-:Y:S01]  /*11d0*/  STG.E desc[UR8][R2.64+0xc], R22 ;  /* 0x00000c1602007986 */ /* 0x000fe2000c101908 */
[----:B------:R-:W-:Y:S05]  /*11e0*/  EXIT ;  /* 0x000000000000794d */ /* 0x000fea0003800000 */
.L_x_95:
[C---:B------:R-:W-:Y:S01]  /*11f0*/  IADD3 R2, PT, PT, R24.reuse, 0x1, RZ ;  /* 0x0000000118027810 */ /* 0x040fe20007ffe0ff */
[----:B------:R-:W-:Y:S01]  /*1200*/  BSSY.RECONVERGENT B0, `(.L_x_106) ;  /* 0x0000012000007945 */ /* 0x000fe20003800200 */
[----:B------:R-:W-:Y:S02]  /*1210*/  IADD3 R0, PT, PT, R24, 0x2, RZ ;  /* 0x0000000218007810 */ /* 0x000fe40007ffe0ff */
[----:B------:R-:W-:Y:S02]  /*1220*/  ISETP.GE.AND P0, PT, R2, UR10, PT ;  /* 0x0000000a02007c0c */ /* 0x000fe4000bf06270 */
[----:B------:R-:W-:Y:S02]  /*1230*/  ISETP.GE.AND P1, PT, R0, UR10, PT ;  /* 0x0000000a00007c0c */ /* 0x000fe4000bf26270 */
[----:B------:R-:W-:Y:S02]  /*1240*/  ISETP.GE.AND P4, PT, R24, UR10, PT ;  /* 0x0000000a18007c0c */ /* 0x000fe4000bf86270 */
[----:B------:R-:W-:-:S02]  /*1250*/  ISETP.GT.AND P2, PT, R0, R3, !P1 ;  /* 0x000000030000720c */ /* 0x000fc40004f44270 */
[----:B------:R-:W-:-:S05]  /*1260*/  ISETP.GE.AND P3, PT, R24, R3, !P0 ;  /* 0x000000031800720c */ /* 0x000fca0004766270 */
[----:B------:R-:W0:Y:S08]  /*1270*/  @!P0 LDC R11, c[0x0][0x3a4] ;  /* 0x0000e900ff0b8b82 */ /* 0x000e300000000800 */
[----:B------:R-:W1:Y:S01]  /*1280*/  @!P1 LDC R2, c[0x0][0x3a4] ;  /* 0x0000e900ff029b82 */ /* 0x000e620000000800 */
[----:B------:R-:W-:Y:S05]  /*1290*/  @P4 BRA `(.L_x_107) ;  /* 0x0000000000204947 */ /* 0x000fea0003800000 */
[----:B------:R-:W2:Y:S01]  /*12a0*/  LDCU UR4, c[0x0][0x3a4] ;  /* 0x00007480ff0477ac */ /* 0x000ea20008000800 */
[C---:B------:R-:W-:Y:S01]  /*12b0*/  ISETP.GT.AND P4, PT, R24.reuse, R3, PT ;  /* 0x000000031800720c */ /* 0x040fe20003f84270 */
[----:B------:R-:W3:Y:S01]  /*12c0*/  LDC.64 R6, c[0x0][0x390] ;  /* 0x0000e400ff067b82 */ /* 0x000ee20000000a00 */
[----:B------:R-:W-:Y:S01]  /*12d0*/  IADD3 R9, PT, PT, R24, R5, RZ ;  /* 0x0000000518097210 */ /* 0x000fe20007ffe0ff */
[----:B--2---:R-:W-:-:S10]  /*12e0*/  FMUL R15, R15, UR4 ;  /* 0x000000040f0f7c20 */ /* 0x004fd40008400000 */
[----:B------:R-:W2:Y:S01]  /*12f0*/  @P4 LDC R15, c[0x0][0x3ac] ;  /* 0x0000eb00ff0f4b82 */ /* 0x000ea20000000800 */
[----:B---3--:R-:W-:-:S05]  /*1300*/  IMAD.WIDE.U32 R6, R9, 0x4, R6 ;  /* 0x0000000409067825 */ /* 0x008fca00078e0006 */
[----:B--2---:R2:W-:Y:S02]  /*1310*/  STG.E desc[UR8][R6.64], R15 ;  /* 0x0000000f06007986 */ /* 0x0045e4000c101908 */
.L_x_107:
[----:B------:R-:W-:Y:S05]  /*1320*/  BSYNC.RECONVERGENT B0 ;  /* 0x0000000000007941 */ /* 0x000fea0003800200 */
.L_x_106:
[----:B------:R-:W3:Y:S01]  /*1330*/  LDCU.64 UR4, c[0x0][0x390] ;  /* 0x00007200ff0477ac */ /* 0x000ee20008000a00 */
[----:B0-2---:R-:W-:Y:S01]  /*1340*/  @!P0 FMUL R7, R14, R11 ;  /* 0x0000000b0e078220 */ /* 0x005fe20000400000 */
[----:B-1----:R-:W-:-:S05]  /*1350*/  @!P1 FMUL R19, R19, R2 ;  /* 0x0000000213139220 */ /* 0x002fca0000400000 */
[----:B------:R-:W0:Y:S08]  /*1360*/  @P3 LDC R7, c[0x0][0x3ac] ;  /* 0x0000eb00ff073b82 */ /* 0x000e300000000800 */
[----:B------:R-:W1:Y:S01]  /*1370*/  @P2 LDC R19, c[0x0][0x3ac] ;  /* 0x0000eb00ff132b82 */ /* 0x000e620000000800 */
[C---:B------:R-:W-:Y:S02]  /*1380*/  IADD3 R5, P2, PT, R24.reuse, R5, RZ ;  /* 0x0000000518057210 */ /* 0x040fe40007f5e0ff */
[----:B------:R-:W-:-:S02]  /*1390*/  IADD3 R24, PT, PT, R24, 0x3, RZ ;  /* 0x0000000318187810 */ /* 0x000fc40007ffe0ff */
[----:B------:R-:W-:Y:S02]  /*13a0*/  IADD3.X R0, PT, PT, RZ, RZ, RZ, P2, !PT ;  /* 0x000000ffff007210 */ /* 0x000fe400017fe4ff */
[----:B---3--:R-:W-:-:S04]  /*13b0*/  LEA R4, P2, R5, UR4, 0x2 ;  /* 0x0000000405047c11 */ /* 0x008fc8000f8410ff */
[----:B------:R-:W-:Y:S02]  /*13c0*/  LEA.HI.X R5, R5, UR5, R0, 0x2, P2 ;  /* 0x0000000505057c11 */ /* 0x000fe400090f1400 */
[----:B------:R-:W-:-:S03]  /*13d0*/  ISETP.GE.AND P2, PT, R24, UR10, PT ;  /* 0x0000000a18007c0c */ /* 0x000fc6000bf46270 */
[----:B0-----:R0:W-:Y:S04]  /*13e0*/  @!P0 STG.E desc[UR8][R4.64+0x4], R7 ;  /* 0x0000040704008986 */ /* 0x0011e8000c101908 */
[----:B-1----:R0:W-:Y:S06]  /*13f0*/  @!P1 STG.E desc[UR8][R4.64+0x8], R19 ;  /* 0x0000081304009986 */ /* 0x0021ec000c101908 */
[----:B------:R-:W-:Y:S05]  /*1400*/  @P2 EXIT ;  /* 0x000000000000294d */ /* 0x000fea0003800000 */
[----:B------:R-:W1:Y:S01]  /*1410*/  LDCU UR4, c[0x0][0x3a4] ;  /* 0x00007480ff0477ac */ /* 0x000e620008000800 */
[----:B------:R-:W-:Y:S01]  /*1420*/  ISETP.GT.AND P0, PT, R24, R3, PT ;  /* 0x000000031800720c */ /* 0x000fe20003f04270 */
[----:B-1----:R-:W-:-:S12]  /*1430*/  FMUL R3, R20, UR4 ;  /* 0x0000000414037c20 */ /* 0x002fd80008400000 */
[----:B------:R-:W1:Y:S02]  /*1440*/  @P0 LDC R3, c[0x0][0x3ac] ;  /* 0x0000eb00ff030b82 */ /* 0x000e640000000800 */
[----:B-1----:R-:W-:Y:S01]  /*1450*/  STG.E desc[UR8][R4.64+0xc], R3 ;  /* 0x00000c0304007986 */ /* 0x002fe2000c101908 */
[----:B------:R-:W-:Y:S05]  /*1460*/  EXIT ;  /* 0x000000000000794d */ /* 0x000fea0003800000 */
.L_x_108:
        /* <DEDUP_REMOVED lines=9> */
.L_x_113:


//--------------------- .nv.shared.steel_gemm_attention_masked_kernel --------------------------
	.section	.nv.shared.steel_gemm_attention_masked_kernel,"aw",@nobits
	.sectionflags	@""
	.align	4
.nv.shared.steel_gemm_attention_masked_kernel:
	.zero		10048


//--------------------- .nv.shared.reserved.0     --------------------------
	.section	.nv.shared.reserved.0,"aw",@nobits
	.weak		__nv_reservedSMEM_offset_0_alias
	.size		__nv_reservedSMEM_offset_0_alias, 0, 64
	.other		__nv_reservedSMEM_offset_0_alias,@"STO_CUDA_RESERVED_SHARED STV_DEFAULT"
__nv_reservedSMEM_offset_0_alias:
	.zero		0
	.zero		64


//--------------------- .nv.shared.steel_gemm_block_sparse_kernel --------------------------
	.section	.nv.shared.steel_gemm_block_sparse_kernel,"aw",@nobits
	.sectionflags	@""
	.align	4
.nv.shared.steel_gemm_block_sparse_kernel:
	.zero		9536


//--------------------- .nv.shared.steel_gemm_custom_mask_kernel --------------------------
	.section	.nv.shared.steel_gemm_custom_mask_kernel,"aw",@nobits
	.sectionflags	@""
	.align	4
.nv.shared.steel_gemm_custom_mask_kernel:
	.zero		9536


//--------------------- .nv.shared.steel_gemm_sliding_window_kernel --------------------------
	.section	.nv.shared.steel_gemm_sliding_window_kernel,"aw",@nobits
	.sectionflags	@""
	.align	4
.nv.shared.steel_gemm_sliding_window_kernel:
	.zero		9536


//--------------------- .nv.shared.steel_gemm_causal_mask_kernel --------------------------
	.section	.nv.shared.steel_gemm_causal_mask_kernel,"aw",@nobits
	.sectionflags	@""
	.align	4
.nv.shared.steel_gemm_causal_mask_kernel:
	.zero		9536


//--------------------- .nv.constant0.steel_gemm_attention_masked_kernel --------------------------
	.section	.nv.constant0.steel_gemm_attention_masked_kernel,"a",@progbits
	.sectionflags	@""
	.align	4
.nv.constant0.steel_gemm_attention_masked_kernel:
	.zero		968


//--------------------- .nv.constant0.steel_gemm_block_sparse_kernel --------------------------
	.section	.nv.constant0.steel_gemm_block_sparse_kernel,"a",@progbits
	.sectionflags	@""
	.align	4
.nv.constant0.steel_gemm_block_sparse_kernel:
	.zero		956


//--------------------- .nv.constant0.steel_gemm_custom_mask_kernel --------------------------
	.section	.nv.constant0.steel_gemm_custom_mask_kernel,"a",@progbits
	.sectionflags	@""
	.align	4
.nv.constant0.steel_gemm_custom_mask_kernel:
	.zero		952


//--------------------- .nv.constant0.steel_gemm_sliding_window_kernel --------------------------
	.section	.nv.constant0.steel_gemm_sliding_window_kernel,"a",@progbits
	.sectionflags	@""
	.align	4
.nv.constant0.steel_gemm_sliding_window_kernel:
	.zero		948


//--------------------- .nv.constant0.steel_gemm_causal_mask_kernel --------------------------
	.section	.nv.constant0.steel_gemm_causal_mask_kernel,"a",@progbits
	.sectionflags	@""
	.align	4
.nv.constant0.steel_gemm_causal_mask_kernel:
	.zero		948


//--------------------- SYMBOLS --------------------------

	.type		.nv.reservedSmem.offset0,@object
	.size		.nv.reservedSmem.offset0,0x4
	.type		.nv.reservedSmem.cap,@object
	.size		.nv.reservedSmem.cap,0x4
